//
// Generated by NVIDIA NVVM Compiler
//
// Compiler Build ID: CL-36424714
// Cuda compilation tools, release 13.0, V13.0.88
// Based on NVVM 20.0.0
//

.version 9.0
.target sm_100
.address_size 64

	// .globl	_Z17init_random_stateP17curandStateXORWOWi
.global .align 4 .b8 precalc_xorwow_matrix[102400];
.global .align 4 .b8 precalc_xorwow_offset_matrix[102400];
.global .align 4 .b8 mrg32k3aM1[2304];
.global .align 4 .b8 mrg32k3aM2[2304];
.global .align 4 .b8 mrg32k3aM1SubSeq[2016];
.global .align 4 .b8 mrg32k3aM2SubSeq[2016];
.global .align 4 .b8 mrg32k3aM1Seq[2304];
.global .align 4 .b8 mrg32k3aM2Seq[2304];
.const .align 8 .b8 __cr_lgamma_table[72];
.global .align 1 .b8 _ZN34_INTERNAL_8c0b77d1_4_k_cu_6f368b684cuda3std3__45__cpo5beginE[1];
.global .align 1 .b8 _ZN34_INTERNAL_8c0b77d1_4_k_cu_6f368b684cuda3std3__45__cpo3endE[1];
.global .align 1 .b8 _ZN34_INTERNAL_8c0b77d1_4_k_cu_6f368b684cuda3std3__45__cpo6cbeginE[1];
.global .align 1 .b8 _ZN34_INTERNAL_8c0b77d1_4_k_cu_6f368b684cuda3std3__45__cpo4cendE[1];
.global .align 1 .b8 _ZN34_INTERNAL_8c0b77d1_4_k_cu_6f368b684cuda3std3__45__cpo6rbeginE[1];
.global .align 1 .b8 _ZN34_INTERNAL_8c0b77d1_4_k_cu_6f368b684cuda3std3__45__cpo4rendE[1];
.global .align 1 .b8 _ZN34_INTERNAL_8c0b77d1_4_k_cu_6f368b684cuda3std3__45__cpo7crbeginE[1];
.global .align 1 .b8 _ZN34_INTERNAL_8c0b77d1_4_k_cu_6f368b684cuda3std3__45__cpo5crendE[1];
.global .align 1 .b8 _ZN34_INTERNAL_8c0b77d1_4_k_cu_6f368b684cuda3std3__436_GLOBAL__N__8c0b77d1_4_k_cu_6f368b686ignoreE[1];
.global .align 1 .b8 _ZN34_INTERNAL_8c0b77d1_4_k_cu_6f368b684cuda3std3__419piecewise_constructE[1];
.global .align 1 .b8 _ZN34_INTERNAL_8c0b77d1_4_k_cu_6f368b684cuda3std3__48in_placeE[1];
.global .align 1 .b8 _ZN34_INTERNAL_8c0b77d1_4_k_cu_6f368b684cuda3std3__420unreachable_sentinelE[1];
.global .align 1 .b8 _ZN34_INTERNAL_8c0b77d1_4_k_cu_6f368b684cuda3std3__47nulloptE[1];
.global .align 1 .b8 _ZN34_INTERNAL_8c0b77d1_4_k_cu_6f368b684cuda3std3__48unexpectE[1];
.global .align 1 .b8 _ZN34_INTERNAL_8c0b77d1_4_k_cu_6f368b684cuda3std6ranges3__45__cpo4swapE[1];
.global .align 1 .b8 _ZN34_INTERNAL_8c0b77d1_4_k_cu_6f368b684cuda3std6ranges3__45__cpo9iter_moveE[1];
.global .align 1 .b8 _ZN34_INTERNAL_8c0b77d1_4_k_cu_6f368b684cuda3std6ranges3__45__cpo5beginE[1];
.global .align 1 .b8 _ZN34_INTERNAL_8c0b77d1_4_k_cu_6f368b684cuda3std6ranges3__45__cpo3endE[1];
.global .align 1 .b8 _ZN34_INTERNAL_8c0b77d1_4_k_cu_6f368b684cuda3std6ranges3__45__cpo6cbeginE[1];
.global .align 1 .b8 _ZN34_INTERNAL_8c0b77d1_4_k_cu_6f368b684cuda3std6ranges3__45__cpo4cendE[1];
.global .align 1 .b8 _ZN34_INTERNAL_8c0b77d1_4_k_cu_6f368b684cuda3std6ranges3__45__cpo7advanceE[1];
.global .align 1 .b8 _ZN34_INTERNAL_8c0b77d1_4_k_cu_6f368b684cuda3std6ranges3__45__cpo9iter_swapE[1];
.global .align 1 .b8 _ZN34_INTERNAL_8c0b77d1_4_k_cu_6f368b684cuda3std6ranges3__45__cpo4nextE[1];
.global .align 1 .b8 _ZN34_INTERNAL_8c0b77d1_4_k_cu_6f368b684cuda3std6ranges3__45__cpo4prevE[1];
.global .align 1 .b8 _ZN34_INTERNAL_8c0b77d1_4_k_cu_6f368b684cuda3std6ranges3__45__cpo4dataE[1];
.global .align 1 .b8 _ZN34_INTERNAL_8c0b77d1_4_k_cu_6f368b684cuda3std6ranges3__45__cpo5cdataE[1];
.global .align 1 .b8 _ZN34_INTERNAL_8c0b77d1_4_k_cu_6f368b684cuda3std6ranges3__45__cpo4sizeE[1];
.global .align 1 .b8 _ZN34_INTERNAL_8c0b77d1_4_k_cu_6f368b684cuda3std6ranges3__45__cpo5ssizeE[1];
.global .align 1 .b8 _ZN34_INTERNAL_8c0b77d1_4_k_cu_6f368b684cuda3std6ranges3__45__cpo8distanceE[1];
.global .align 1 .b8 _ZN34_INTERNAL_8c0b77d1_4_k_cu_6f368b686thrust24THRUST_300001_SM_1000_NS8cuda_cub3parE[1];
.global .align 1 .b8 _ZN34_INTERNAL_8c0b77d1_4_k_cu_6f368b686thrust24THRUST_300001_SM_1000_NS8cuda_cub10par_nosyncE[1];
.global .align 1 .b8 _ZN34_INTERNAL_8c0b77d1_4_k_cu_6f368b686thrust24THRUST_300001_SM_1000_NS6system6detail10sequential3seqE[1];
.global .align 1 .b8 _ZN34_INTERNAL_8c0b77d1_4_k_cu_6f368b686thrust24THRUST_300001_SM_1000_NS12placeholders2_1E[1];
.global .align 1 .b8 _ZN34_INTERNAL_8c0b77d1_4_k_cu_6f368b686thrust24THRUST_300001_SM_1000_NS12placeholders2_2E[1];
.global .align 1 .b8 _ZN34_INTERNAL_8c0b77d1_4_k_cu_6f368b686thrust24THRUST_300001_SM_1000_NS12placeholders2_3E[1];
.global .align 1 .b8 _ZN34_INTERNAL_8c0b77d1_4_k_cu_6f368b686thrust24THRUST_300001_SM_1000_NS12placeholders2_4E[1];
.global .align 1 .b8 _ZN34_INTERNAL_8c0b77d1_4_k_cu_6f368b686thrust24THRUST_300001_SM_1000_NS12placeholders2_5E[1];
.global .align 1 .b8 _ZN34_INTERNAL_8c0b77d1_4_k_cu_6f368b686thrust24THRUST_300001_SM_1000_NS12placeholders2_6E[1];
.global .align 1 .b8 _ZN34_INTERNAL_8c0b77d1_4_k_cu_6f368b686thrust24THRUST_300001_SM_1000_NS12placeholders2_7E[1];
.global .align 1 .b8 _ZN34_INTERNAL_8c0b77d1_4_k_cu_6f368b686thrust24THRUST_300001_SM_1000_NS12placeholders2_8E[1];
.global .align 1 .b8 _ZN34_INTERNAL_8c0b77d1_4_k_cu_6f368b686thrust24THRUST_300001_SM_1000_NS12placeholders2_9E[1];
.global .align 1 .b8 _ZN34_INTERNAL_8c0b77d1_4_k_cu_6f368b686thrust24THRUST_300001_SM_1000_NS12placeholders3_10E[1];
.global .align 1 .b8 _ZN34_INTERNAL_8c0b77d1_4_k_cu_6f368b686thrust24THRUST_300001_SM_1000_NS3seqE[1];

.visible .entry _Z17init_random_stateP17curandStateXORWOWi(
	.param .u64 .ptr .align 1 _Z17init_random_stateP17curandStateXORWOWi_param_0,
	.param .u32 _Z17init_random_stateP17curandStateXORWOWi_param_1
)
{
	.reg .pred 	%p<25>;
	.reg .b32 	%r<414>;
	.reg .b64 	%rd<19>;

	ld.param.u64 	%rd8, [_Z17init_random_stateP17curandStateXORWOWi_param_0];
	ld.param.u32 	%r183, [_Z17init_random_stateP17curandStateXORWOWi_param_1];
	mov.u32 	%r184, %ctaid.x;
	mov.u32 	%r185, %ntid.x;
	mov.u32 	%r186, %tid.x;
	mad.lo.s32 	%r1, %r184, %r185, %r186;
	setp.ge.s32 	%p1, %r1, %r183;
	@%p1 bra 	$L__BB0_44;
	cvta.to.global.u64 	%rd10, %rd8;
	// begin inline asm
	mov.u64 	%rd9, %clock64;
	// end inline asm
	cvt.s64.s32 	%rd18, %r1;
	mul.wide.s32 	%rd11, %r1, 48;
	add.s64 	%rd2, %rd10, %rd11;
	cvt.u32.u64 	%r187, %rd9;
	xor.b32  	%r188, %r187, -1429050551;
	mul.lo.s32 	%r189, %r188, 1099087573;
	{ .reg .b32 tmp; mov.b64 {tmp, %r190}, %rd9; }
	xor.b32  	%r191, %r190, -136515619;
	mul.lo.s32 	%r192, %r191, -1703105765;
	add.s32 	%r193, %r189, %r192;
	add.s32 	%r194, %r193, 6615241;
	add.s32 	%r195, %r189, 123456789;
	st.global.v2.u32 	[%rd2], {%r194, %r195};
	xor.b32  	%r196, %r189, 362436069;
	add.s32 	%r197, %r192, 521288629;
	st.global.v2.u32 	[%rd2+8], {%r196, %r197};
	xor.b32  	%r198, %r192, 88675123;
	add.s32 	%r199, %r189, 5783321;
	st.global.v2.u32 	[%rd2+16], {%r198, %r199};
	setp.eq.s32 	%p2, %r1, 0;
	@%p2 bra 	$L__BB0_43;
	mov.b32 	%r320, 0;
$L__BB0_3:
	and.b64  	%rd4, %rd18, 3;
	setp.eq.s64 	%p3, %rd4, 0;
	@%p3 bra 	$L__BB0_42;
	mul.wide.u32 	%rd12, %r320, 3200;
	mov.u64 	%rd13, precalc_xorwow_matrix;
	add.s64 	%rd5, %rd13, %rd12;
	cvt.u32.u64 	%r3, %rd4;
	mov.b32 	%r321, 0;
$L__BB0_5:
	mov.b32 	%r334, 0;
	mov.u32 	%r335, %r334;
	mov.u32 	%r336, %r334;
	mov.u32 	%r337, %r334;
	mov.u32 	%r338, %r334;
	mov.u32 	%r327, %r334;
$L__BB0_6:
	mul.wide.u32 	%rd14, %r327, 4;
	add.s64 	%rd15, %rd2, %rd14;
	ld.global.u32 	%r11, [%rd15+4];
	shl.b32 	%r12, %r327, 5;
	mov.b32 	%r333, 0;
$L__BB0_7:
	.pragma "nounroll";
	shr.u32 	%r204, %r11, %r333;
	and.b32  	%r205, %r204, 1;
	setp.eq.b32 	%p4, %r205, 1;
	not.pred 	%p5, %p4;
	add.s32 	%r206, %r12, %r333;
	mul.lo.s32 	%r207, %r206, 5;
	mul.wide.u32 	%rd16, %r207, 4;
	add.s64 	%rd6, %rd5, %rd16;
	@%p5 bra 	$L__BB0_9;
	ld.global.u32 	%r208, [%rd6];
	xor.b32  	%r338, %r338, %r208;
	ld.global.u32 	%r209, [%rd6+4];
	xor.b32  	%r337, %r337, %r209;
	ld.global.u32 	%r210, [%rd6+8];
	xor.b32  	%r336, %r336, %r210;
	ld.global.u32 	%r211, [%rd6+12];
	xor.b32  	%r335, %r335, %r211;
	ld.global.u32 	%r212, [%rd6+16];
	xor.b32  	%r334, %r334, %r212;
$L__BB0_9:
	and.b32  	%r214, %r204, 2;
	setp.eq.s32 	%p6, %r214, 0;
	@%p6 bra 	$L__BB0_11;
	ld.global.u32 	%r215, [%rd6+20];
	xor.b32  	%r338, %r338, %r215;
	ld.global.u32 	%r216, [%rd6+24];
	xor.b32  	%r337, %r337, %r216;
	ld.global.u32 	%r217, [%rd6+28];
	xor.b32  	%r336, %r336, %r217;
	ld.global.u32 	%r218, [%rd6+32];
	xor.b32  	%r335, %r335, %r218;
	ld.global.u32 	%r219, [%rd6+36];
	xor.b32  	%r334, %r334, %r219;
$L__BB0_11:
	and.b32  	%r221, %r204, 4;
	setp.eq.s32 	%p7, %r221, 0;
	@%p7 bra 	$L__BB0_13;
	ld.global.u32 	%r222, [%rd6+40];
	xor.b32  	%r338, %r338, %r222;
	ld.global.u32 	%r223, [%rd6+44];
	xor.b32  	%r337, %r337, %r223;
	ld.global.u32 	%r224, [%rd6+48];
	xor.b32  	%r336, %r336, %r224;
	ld.global.u32 	%r225, [%rd6+52];
	xor.b32  	%r335, %r335, %r225;
	ld.global.u32 	%r226, [%rd6+56];
	xor.b32  	%r334, %r334, %r226;
$L__BB0_13:
	and.b32  	%r228, %r204, 8;
	setp.eq.s32 	%p8, %r228, 0;
	@%p8 bra 	$L__BB0_15;
	ld.global.u32 	%r229, [%rd6+60];
	xor.b32  	%r338, %r338, %r229;
	ld.global.u32 	%r230, [%rd6+64];
	xor.b32  	%r337, %r337, %r230;
	ld.global.u32 	%r231, [%rd6+68];
	xor.b32  	%r336, %r336, %r231;
	ld.global.u32 	%r232, [%rd6+72];
	xor.b32  	%r335, %r335, %r232;
	ld.global.u32 	%r233, [%rd6+76];
	xor.b32  	%r334, %r334, %r233;
$L__BB0_15:
	and.b32  	%r235, %r204, 16;
	setp.eq.s32 	%p9, %r235, 0;
	@%p9 bra 	$L__BB0_17;
	ld.global.u32 	%r236, [%rd6+80];
	xor.b32  	%r338, %r338, %r236;
	ld.global.u32 	%r237, [%rd6+84];
	xor.b32  	%r337, %r337, %r237;
	ld.global.u32 	%r238, [%rd6+88];
	xor.b32  	%r336, %r336, %r238;
	ld.global.u32 	%r239, [%rd6+92];
	xor.b32  	%r335, %r335, %r239;
	ld.global.u32 	%r240, [%rd6+96];
	xor.b32  	%r334, %r334, %r240;
$L__BB0_17:
	and.b32  	%r242, %r204, 32;
	setp.eq.s32 	%p10, %r242, 0;
	@%p10 bra 	$L__BB0_19;
	ld.global.u32 	%r243, [%rd6+100];
	xor.b32  	%r338, %r338, %r243;
	ld.global.u32 	%r244, [%rd6+104];
	xor.b32  	%r337, %r337, %r244;
	ld.global.u32 	%r245, [%rd6+108];
	xor.b32  	%r336, %r336, %r245;
	ld.global.u32 	%r246, [%rd6+112];
	xor.b32  	%r335, %r335, %r246;
	ld.global.u32 	%r247, [%rd6+116];
	xor.b32  	%r334, %r334, %r247;
$L__BB0_19:
	and.b32  	%r249, %r204, 64;
	setp.eq.s32 	%p11, %r249, 0;
	@%p11 bra 	$L__BB0_21;
	ld.global.u32 	%r250, [%rd6+120];
	xor.b32  	%r338, %r338, %r250;
	ld.global.u32 	%r251, [%rd6+124];
	xor.b32  	%r337, %r337, %r251;
	ld.global.u32 	%r252, [%rd6+128];
	xor.b32  	%r336, %r336, %r252;
	ld.global.u32 	%r253, [%rd6+132];
	xor.b32  	%r335, %r335, %r253;
	ld.global.u32 	%r254, [%rd6+136];
	xor.b32  	%r334, %r334, %r254;
$L__BB0_21:
	and.b32  	%r256, %r204, 128;
	setp.eq.s32 	%p12, %r256, 0;
	@%p12 bra 	$L__BB0_23;
	ld.global.u32 	%r257, [%rd6+140];
	xor.b32  	%r338, %r338, %r257;
	ld.global.u32 	%r258, [%rd6+144];
	xor.b32  	%r337, %r337, %r258;
	ld.global.u32 	%r259, [%rd6+148];
	xor.b32  	%r336, %r336, %r259;
	ld.global.u32 	%r260, [%rd6+152];
	xor.b32  	%r335, %r335, %r260;
	ld.global.u32 	%r261, [%rd6+156];
	xor.b32  	%r334, %r334, %r261;
$L__BB0_23:
	and.b32  	%r263, %r204, 256;
	setp.eq.s32 	%p13, %r263, 0;
	@%p13 bra 	$L__BB0_25;
	ld.global.u32 	%r264, [%rd6+160];
	xor.b32  	%r338, %r338, %r264;
	ld.global.u32 	%r265, [%rd6+164];
	xor.b32  	%r337, %r337, %r265;
	ld.global.u32 	%r266, [%rd6+168];
	xor.b32  	%r336, %r336, %r266;
	ld.global.u32 	%r267, [%rd6+172];
	xor.b32  	%r335, %r335, %r267;
	ld.global.u32 	%r268, [%rd6+176];
	xor.b32  	%r334, %r334, %r268;
$L__BB0_25:
	and.b32  	%r270, %r204, 512;
	setp.eq.s32 	%p14, %r270, 0;
	@%p14 bra 	$L__BB0_27;
	ld.global.u32 	%r271, [%rd6+180];
	xor.b32  	%r338, %r338, %r271;
	ld.global.u32 	%r272, [%rd6+184];
	xor.b32  	%r337, %r337, %r272;
	ld.global.u32 	%r273, [%rd6+188];
	xor.b32  	%r336, %r336, %r273;
	ld.global.u32 	%r274, [%rd6+192];
	xor.b32  	%r335, %r335, %r274;
	ld.global.u32 	%r275, [%rd6+196];
	xor.b32  	%r334, %r334, %r275;
$L__BB0_27:
	and.b32  	%r277, %r204, 1024;
	setp.eq.s32 	%p15, %r277, 0;
	@%p15 bra 	$L__BB0_29;
	ld.global.u32 	%r278, [%rd6+200];
	xor.b32  	%r338, %r338, %r278;
	ld.global.u32 	%r279, [%rd6+204];
	xor.b32  	%r337, %r337, %r279;
	ld.global.u32 	%r280, [%rd6+208];
	xor.b32  	%r336, %r336, %r280;
	ld.global.u32 	%r281, [%rd6+212];
	xor.b32  	%r335, %r335, %r281;
	ld.global.u32 	%r282, [%rd6+216];
	xor.b32  	%r334, %r334, %r282;
$L__BB0_29:
	and.b32  	%r284, %r204, 2048;
	setp.eq.s32 	%p16, %r284, 0;
	@%p16 bra 	$L__BB0_31;
	ld.global.u32 	%r285, [%rd6+220];
	xor.b32  	%r338, %r338, %r285;
	ld.global.u32 	%r286, [%rd6+224];
	xor.b32  	%r337, %r337, %r286;
	ld.global.u32 	%r287, [%rd6+228];
	xor.b32  	%r336, %r336, %r287;
	ld.global.u32 	%r288, [%rd6+232];
	xor.b32  	%r335, %r335, %r288;
	ld.global.u32 	%r289, [%rd6+236];
	xor.b32  	%r334, %r334, %r289;
$L__BB0_31:
	and.b32  	%r291, %r204, 4096;
	setp.eq.s32 	%p17, %r291, 0;
	@%p17 bra 	$L__BB0_33;
	ld.global.u32 	%r292, [%rd6+240];
	xor.b32  	%r338, %r338, %r292;
	ld.global.u32 	%r293, [%rd6+244];
	xor.b32  	%r337, %r337, %r293;
	ld.global.u32 	%r294, [%rd6+248];
	xor.b32  	%r336, %r336, %r294;
	ld.global.u32 	%r295, [%rd6+252];
	xor.b32  	%r335, %r335, %r295;
	ld.global.u32 	%r296, [%rd6+256];
	xor.b32  	%r334, %r334, %r296;
$L__BB0_33:
	and.b32  	%r298, %r204, 8192;
	setp.eq.s32 	%p18, %r298, 0;
	@%p18 bra 	$L__BB0_35;
	ld.global.u32 	%r299, [%rd6+260];
	xor.b32  	%r338, %r338, %r299;
	ld.global.u32 	%r300, [%rd6+264];
	xor.b32  	%r337, %r337, %r300;
	ld.global.u32 	%r301, [%rd6+268];
	xor.b32  	%r336, %r336, %r301;
	ld.global.u32 	%r302, [%rd6+272];
	xor.b32  	%r335, %r335, %r302;
	ld.global.u32 	%r303, [%rd6+276];
	xor.b32  	%r334, %r334, %r303;
$L__BB0_35:
	and.b32  	%r305, %r204, 16384;
	setp.eq.s32 	%p19, %r305, 0;
	@%p19 bra 	$L__BB0_37;
	ld.global.u32 	%r306, [%rd6+280];
	xor.b32  	%r338, %r338, %r306;
	ld.global.u32 	%r307, [%rd6+284];
	xor.b32  	%r337, %r337, %r307;
	ld.global.u32 	%r308, [%rd6+288];
	xor.b32  	%r336, %r336, %r308;
	ld.global.u32 	%r309, [%rd6+292];
	xor.b32  	%r335, %r335, %r309;
	ld.global.u32 	%r310, [%rd6+296];
	xor.b32  	%r334, %r334, %r310;
$L__BB0_37:
	and.b32  	%r312, %r204, 32768;
	setp.eq.s32 	%p20, %r312, 0;
	@%p20 bra 	$L__BB0_39;
	ld.global.u32 	%r313, [%rd6+300];
	xor.b32  	%r338, %r338, %r313;
	ld.global.u32 	%r314, [%rd6+304];
	xor.b32  	%r337, %r337, %r314;
	ld.global.u32 	%r315, [%rd6+308];
	xor.b32  	%r336, %r336, %r315;
	ld.global.u32 	%r316, [%rd6+312];
	xor.b32  	%r335, %r335, %r316;
	ld.global.u32 	%r317, [%rd6+316];
	xor.b32  	%r334, %r334, %r317;
$L__BB0_39:
	add.s32 	%r333, %r333, 16;
	setp.ne.s32 	%p21, %r333, 32;
	@%p21 bra 	$L__BB0_7;
	mad.lo.s32 	%r318, %r327, -31, %r12;
	add.s32 	%r327, %r318, 1;
	setp.ne.s32 	%p22, %r327, 5;
	@%p22 bra 	$L__BB0_6;
	st.global.u32 	[%rd2+4], %r338;
	st.global.u32 	[%rd2+8], %r337;
	st.global.u32 	[%rd2+12], %r336;
	st.global.u32 	[%rd2+16], %r335;
	st.global.u32 	[%rd2+20], %r334;
	add.s32 	%r321, %r321, 1;
	setp.lt.u32 	%p23, %r321, %r3;
	@%p23 bra 	$L__BB0_5;
$L__BB0_42:
	shr.u64 	%rd7, %rd18, 2;
	add.s32 	%r320, %r320, 1;
	setp.gt.u64 	%p24, %rd18, 3;
	mov.u64 	%rd18, %rd7;
	@%p24 bra 	$L__BB0_3;
$L__BB0_43:
	mov.b32 	%r319, 0;
	st.global.v2.u32 	[%rd2+24], {%r319, %r319};
	st.global.u32 	[%rd2+32], %r319;
	mov.b64 	%rd17, 0;
	st.global.u64 	[%rd2+40], %rd17;
$L__BB0_44:
	ret;

}
	// .globl	_Z19generate_populationP10IndividualP17curandStateXORWOWi
.visible .entry _Z19generate_populationP10IndividualP17curandStateXORWOWi(
	.param .u64 .ptr .align 1 _Z19generate_populationP10IndividualP17curandStateXORWOWi_param_0,
	.param .u64 .ptr .align 1 _Z19generate_populationP10IndividualP17curandStateXORWOWi_param_1,
	.param .u32 _Z19generate_populationP10IndividualP17curandStateXORWOWi_param_2
)
{
	.reg .pred 	%p<2>;
	.reg .b32 	%r<81>;
	.reg .b32 	%f<11>;
	.reg .b64 	%rd<9>;

	ld.param.u64 	%rd1, [_Z19generate_populationP10IndividualP17curandStateXORWOWi_param_0];
	ld.param.u64 	%rd2, [_Z19generate_populationP10IndividualP17curandStateXORWOWi_param_1];
	ld.param.u32 	%r2, [_Z19generate_populationP10IndividualP17curandStateXORWOWi_param_2];
	mov.u32 	%r3, %ctaid.x;
	mov.u32 	%r4, %ntid.x;
	mov.u32 	%r5, %tid.x;
	mad.lo.s32 	%r1, %r3, %r4, %r5;
	setp.ge.s32 	%p1, %r1, %r2;
	@%p1 bra 	$L__BB1_2;
	cvta.to.global.u64 	%rd3, %rd2;
	cvta.to.global.u64 	%rd4, %rd1;
	mul.wide.s32 	%rd5, %r1, 48;
	add.s64 	%rd6, %rd3, %rd5;
	mul.wide.s32 	%rd7, %r1, 20;
	add.s64 	%rd8, %rd4, %rd7;
	ld.global.v2.u32 	{%r6, %r7}, [%rd6];
	shr.u32 	%r8, %r7, 2;
	xor.b32  	%r9, %r8, %r7;
	ld.global.v2.u32 	{%r10, %r11}, [%rd6+8];
	ld.global.v2.u32 	{%r12, %r13}, [%rd6+16];
	st.global.v2.u32 	[%rd6+8], {%r11, %r12};
	shl.b32 	%r14, %r13, 4;
	shl.b32 	%r15, %r9, 1;
	xor.b32  	%r16, %r15, %r14;
	xor.b32  	%r17, %r16, %r9;
	xor.b32  	%r18, %r17, %r13;
	st.global.v2.u32 	[%rd6+16], {%r13, %r18};
	add.s32 	%r19, %r6, 362437;
	st.global.v2.u32 	[%rd6], {%r19, %r10};
	add.s32 	%r20, %r18, %r19;
	cvt.rn.f32.u32 	%f1, %r20;
	fma.rn.f32 	%f2, %f1, 0f2F800000, 0f2F000000;
	st.global.f32 	[%rd8], %f2;
	ld.global.v2.u32 	{%r21, %r22}, [%rd6];
	shr.u32 	%r23, %r22, 2;
	xor.b32  	%r24, %r23, %r22;
	ld.global.v2.u32 	{%r25, %r26}, [%rd6+8];
	ld.global.v2.u32 	{%r27, %r28}, [%rd6+16];
	st.global.v2.u32 	[%rd6+8], {%r26, %r27};
	shl.b32 	%r29, %r28, 4;
	shl.b32 	%r30, %r24, 1;
	xor.b32  	%r31, %r30, %r29;
	xor.b32  	%r32, %r31, %r24;
	xor.b32  	%r33, %r32, %r28;
	st.global.v2.u32 	[%rd6+16], {%r28, %r33};
	add.s32 	%r34, %r21, 362437;
	st.global.v2.u32 	[%rd6], {%r34, %r25};
	add.s32 	%r35, %r33, %r34;
	cvt.rn.f32.u32 	%f3, %r35;
	fma.rn.f32 	%f4, %f3, 0f2F800000, 0f2F000000;
	st.global.f32 	[%rd8+4], %f4;
	ld.global.v2.u32 	{%r36, %r37}, [%rd6];
	shr.u32 	%r38, %r37, 2;
	xor.b32  	%r39, %r38, %r37;
	ld.global.v2.u32 	{%r40, %r41}, [%rd6+8];
	ld.global.v2.u32 	{%r42, %r43}, [%rd6+16];
	st.global.v2.u32 	[%rd6+8], {%r41, %r42};
	shl.b32 	%r44, %r43, 4;
	shl.b32 	%r45, %r39, 1;
	xor.b32  	%r46, %r45, %r44;
	xor.b32  	%r47, %r46, %r39;
	xor.b32  	%r48, %r47, %r43;
	st.global.v2.u32 	[%rd6+16], {%r43, %r48};
	add.s32 	%r49, %r36, 362437;
	st.global.v2.u32 	[%rd6], {%r49, %r40};
	add.s32 	%r50, %r48, %r49;
	cvt.rn.f32.u32 	%f5, %r50;
	fma.rn.f32 	%f6, %f5, 0f2F800000, 0f2F000000;
	st.global.f32 	[%rd8+8], %f6;
	ld.global.v2.u32 	{%r51, %r52}, [%rd6];
	shr.u32 	%r53, %r52, 2;
	xor.b32  	%r54, %r53, %r52;
	ld.global.v2.u32 	{%r55, %r56}, [%rd6+8];
	ld.global.v2.u32 	{%r57, %r58}, [%rd6+16];
	st.global.v2.u32 	[%rd6+8], {%r56, %r57};
	shl.b32 	%r59, %r58, 4;
	shl.b32 	%r60, %r54, 1;
	xor.b32  	%r61, %r60, %r59;
	xor.b32  	%r62, %r61, %r54;
	xor.b32  	%r63, %r62, %r58;
	st.global.v2.u32 	[%rd6+16], {%r58, %r63};
	add.s32 	%r64, %r51, 362437;
	st.global.v2.u32 	[%rd6], {%r64, %r55};
	add.s32 	%r65, %r63, %r64;
	cvt.rn.f32.u32 	%f7, %r65;
	fma.rn.f32 	%f8, %f7, 0f2F800000, 0f2F000000;
	st.global.f32 	[%rd8+12], %f8;
	ld.global.v2.u32 	{%r66, %r67}, [%rd6];
	shr.u32 	%r68, %r67, 2;
	xor.b32  	%r69, %r68, %r67;
	ld.global.v2.u32 	{%r70, %r71}, [%rd6+8];
	ld.global.v2.u32 	{%r72, %r73}, [%rd6+16];
	st.global.v2.u32 	[%rd6+8], {%r71, %r72};
	shl.b32 	%r74, %r73, 4;
	shl.b32 	%r75, %r69, 1;
	xor.b32  	%r76, %r75, %r74;
	xor.b32  	%r77, %r76, %r69;
	xor.b32  	%r78, %r77, %r73;
	st.global.v2.u32 	[%rd6+16], {%r73, %r78};
	add.s32 	%r79, %r66, 362437;
	st.global.v2.u32 	[%rd6], {%r79, %r70};
	add.s32 	%r80, %r78, %r79;
	cvt.rn.f32.u32 	%f9, %r80;
	fma.rn.f32 	%f10, %f9, 0f2F800000, 0f2F000000;
	st.global.f32 	[%rd8+16], %f10;
$L__BB1_2:
	ret;

}
	// .globl	_Z17mutate_populationP10IndividualP17curandStateXORWOWif
.visible .entry _Z17mutate_populationP10IndividualP17curandStateXORWOWif(
	.param .u64 .ptr .align 1 _Z17mutate_populationP10IndividualP17curandStateXORWOWif_param_0,
	.param .u64 .ptr .align 1 _Z17mutate_populationP10IndividualP17curandStateXORWOWif_param_1,
	.param .u32 _Z17mutate_populationP10IndividualP17curandStateXORWOWif_param_2,
	.param .f32 _Z17mutate_populationP10IndividualP17curandStateXORWOWif_param_3
)
{
	.reg .pred 	%p<8>;
	.reg .b32 	%r<55>;
	.reg .b32 	%f<40>;
	.reg .b64 	%rd<12>;

	ld.param.u64 	%rd5, [_Z17mutate_populationP10IndividualP17curandStateXORWOWif_param_0];
	ld.param.u64 	%rd6, [_Z17mutate_populationP10IndividualP17curandStateXORWOWif_param_1];
	ld.param.u32 	%r15, [_Z17mutate_populationP10IndividualP17curandStateXORWOWif_param_2];
	ld.param.f32 	%f4, [_Z17mutate_populationP10IndividualP17curandStateXORWOWif_param_3];
	mov.u32 	%r16, %ctaid.x;
	mov.u32 	%r17, %ntid.x;
	mov.u32 	%r18, %tid.x;
	mad.lo.s32 	%r1, %r16, %r17, %r18;
	setp.ge.s32 	%p1, %r1, %r15;
	@%p1 bra 	$L__BB2_8;
	cvta.to.global.u64 	%rd7, %rd6;
	cvta.to.global.u64 	%rd8, %rd5;
	mul.wide.s32 	%rd9, %r1, 48;
	add.s64 	%rd1, %rd7, %rd9;
	mul.wide.s32 	%rd10, %r1, 20;
	add.s64 	%rd11, %rd8, %rd10;
	mov.b32 	%r54, 0;
$L__BB2_2:
	ld.global.v2.u32 	{%r3, %r20}, [%rd1];
	shr.u32 	%r21, %r20, 2;
	xor.b32  	%r22, %r21, %r20;
	ld.global.v2.u32 	{%r5, %r4}, [%rd1+8];
	ld.global.v2.u32 	{%r6, %r12}, [%rd1+16];
	st.global.v2.u32 	[%rd1+8], {%r4, %r6};
	shl.b32 	%r23, %r12, 4;
	shl.b32 	%r24, %r22, 1;
	xor.b32  	%r25, %r24, %r23;
	xor.b32  	%r26, %r25, %r22;
	xor.b32  	%r13, %r26, %r12;
	st.global.v2.u32 	[%rd1+16], {%r12, %r13};
	add.s32 	%r27, %r3, 362437;
	st.global.v2.u32 	[%rd1], {%r27, %r5};
	add.s32 	%r28, %r13, %r27;
	cvt.rn.f32.u32 	%f5, %r28;
	fma.rn.f32 	%f6, %f5, 0f2F800000, 0f2F000000;
	setp.geu.f32 	%p2, %f6, %f4;
	@%p2 bra 	$L__BB2_7;
	ld.global.u32 	%r29, [%rd1+24];
	setp.eq.s32 	%p3, %r29, 1;
	@%p3 bra 	$L__BB2_5;
	shr.u32 	%r30, %r5, 2;
	xor.b32  	%r31, %r30, %r5;
	shl.b32 	%r32, %r13, 4;
	shl.b32 	%r33, %r31, 1;
	xor.b32  	%r34, %r33, %r32;
	xor.b32  	%r35, %r34, %r31;
	xor.b32  	%r36, %r35, %r13;
	add.s32 	%r37, %r3, %r36;
	add.s32 	%r38, %r37, 724874;
	shr.u32 	%r39, %r4, 2;
	xor.b32  	%r40, %r39, %r4;
	st.global.v2.u32 	[%rd1+8], {%r12, %r13};
	shl.b32 	%r41, %r36, 4;
	shl.b32 	%r42, %r40, 1;
	xor.b32  	%r43, %r42, %r41;
	xor.b32  	%r44, %r43, %r40;
	xor.b32  	%r45, %r44, %r36;
	st.global.v2.u32 	[%rd1+16], {%r36, %r45};
	add.s32 	%r46, %r3, 1087311;
	st.global.v2.u32 	[%rd1], {%r46, %r6};
	add.s32 	%r47, %r45, %r46;
	cvt.rn.f32.u32 	%f7, %r38;
	fma.rn.f32 	%f8, %f7, 0f2F800000, 0f2F000000;
	cvt.rn.f32.u32 	%f9, %r47;
	fma.rn.f32 	%f10, %f9, 0f30C90FDB, 0f30490FDB;
	setp.lt.f32 	%p4, %f8, 0f00800000;
	mul.f32 	%f11, %f8, 0f4B000000;
	selp.f32 	%f12, %f11, %f8, %p4;
	selp.f32 	%f13, 0fC1B80000, 0f00000000, %p4;
	mov.b32 	%r48, %f12;
	add.s32 	%r49, %r48, -1059760811;
	and.b32  	%r50, %r49, -8388608;
	sub.s32 	%r51, %r48, %r50;
	mov.b32 	%f14, %r51;
	cvt.rn.f32.s32 	%f15, %r50;
	fma.rn.f32 	%f16, %f15, 0f34000000, %f13;
	add.f32 	%f17, %f14, 0fBF800000;
	fma.rn.f32 	%f18, %f17, 0fBE055027, 0f3E1039F6;
	fma.rn.f32 	%f19, %f18, %f17, 0fBDF8CDCC;
	fma.rn.f32 	%f20, %f19, %f17, 0f3E0F2955;
	fma.rn.f32 	%f21, %f20, %f17, 0fBE2AD8B9;
	fma.rn.f32 	%f22, %f21, %f17, 0f3E4CED0B;
	fma.rn.f32 	%f23, %f22, %f17, 0fBE7FFF22;
	fma.rn.f32 	%f24, %f23, %f17, 0f3EAAAA78;
	fma.rn.f32 	%f25, %f24, %f17, 0fBF000000;
	mul.f32 	%f26, %f17, %f25;
	fma.rn.f32 	%f27, %f26, %f17, %f17;
	fma.rn.f32 	%f28, %f16, 0f3F317218, %f27;
	setp.gt.u32 	%p5, %r48, 2139095039;
	fma.rn.f32 	%f29, %f12, 0f7F800000, 0f7F800000;
	selp.f32 	%f30, %f29, %f28, %p5;
	setp.eq.f32 	%p6, %f12, 0f00000000;
	mul.f32 	%f31, %f30, 0fC0000000;
	selp.f32 	%f32, 0f7F800000, %f31, %p6;
	sqrt.rn.f32 	%f33, %f32;
	sin.approx.f32 	%f34, %f10;
	cos.approx.f32 	%f35, %f10;
	mul.f32 	%f39, %f33, %f34;
	mul.f32 	%f36, %f33, %f35;
	st.global.f32 	[%rd1+32], %f36;
	mov.b32 	%r52, 1;
	st.global.u32 	[%rd1+24], %r52;
	bra.uni 	$L__BB2_6;
$L__BB2_5:
	mov.b32 	%r53, 0;
	st.global.u32 	[%rd1+24], %r53;
	ld.global.f32 	%f39, [%rd1+32];
$L__BB2_6:
	ld.global.f32 	%f37, [%rd11];
	fma.rn.f32 	%f38, %f39, 0f3DCCCCCD, %f37;
	st.global.f32 	[%rd11], %f38;
$L__BB2_7:
	add.s32 	%r54, %r54, 1;
	add.s64 	%rd11, %rd11, 4;
	setp.ne.s32 	%p7, %r54, 5;
	@%p7 bra 	$L__BB2_2;
$L__BB2_8:
	ret;

}
	// .globl	_Z20crossover_populationP10IndividualP17curandStateXORWOWi
.visible .entry _Z20crossover_populationP10IndividualP17curandStateXORWOWi(
	.param .u64 .ptr .align 1 _Z20crossover_populationP10IndividualP17curandStateXORWOWi_param_0,
	.param .u64 .ptr .align 1 _Z20crossover_populationP10IndividualP17curandStateXORWOWi_param_1,
	.param .u32 _Z20crossover_populationP10IndividualP17curandStateXORWOWi_param_2
)
{
	.reg .pred 	%p<7>;
	.reg .b32 	%r<152>;
	.reg .b32 	%f<16>;
	.reg .b64 	%rd<11>;

	ld.param.u64 	%rd4, [_Z20crossover_populationP10IndividualP17curandStateXORWOWi_param_0];
	ld.param.u64 	%rd5, [_Z20crossover_populationP10IndividualP17curandStateXORWOWi_param_1];
	ld.param.u32 	%r62, [_Z20crossover_populationP10IndividualP17curandStateXORWOWi_param_2];
	mov.u32 	%r63, %ctaid.x;
	mov.u32 	%r64, %ntid.x;
	mov.u32 	%r65, %tid.x;
	mad.lo.s32 	%r1, %r63, %r64, %r65;
	shr.u32 	%r66, %r62, 31;
	add.s32 	%r67, %r62, %r66;
	shr.s32 	%r68, %r67, 1;
	setp.ge.s32 	%p1, %r1, %r68;
	@%p1 bra 	$L__BB3_11;
	cvta.to.global.u64 	%rd6, %rd4;
	cvta.to.global.u64 	%rd7, %rd5;
	mul.wide.s32 	%rd8, %r1, 48;
	add.s64 	%rd1, %rd7, %rd8;
	ld.global.v2.u32 	{%r69, %r70}, [%rd1];
	shr.u32 	%r71, %r70, 2;
	xor.b32  	%r72, %r71, %r70;
	ld.global.v2.u32 	{%r73, %r74}, [%rd1+8];
	ld.global.v2.u32 	{%r133, %r139}, [%rd1+16];
	shl.b32 	%r75, %r139, 4;
	shl.b32 	%r76, %r72, 1;
	xor.b32  	%r77, %r76, %r75;
	xor.b32  	%r78, %r77, %r72;
	xor.b32  	%r138, %r78, %r139;
	add.s32 	%r79, %r69, %r138;
	add.s32 	%r80, %r79, 362437;
	rem.u32 	%r81, %r80, %r62;
	shr.u32 	%r82, %r73, 2;
	xor.b32  	%r83, %r82, %r73;
	shl.b32 	%r84, %r138, 4;
	shl.b32 	%r85, %r83, 1;
	xor.b32  	%r86, %r85, %r84;
	xor.b32  	%r87, %r86, %r83;
	xor.b32  	%r137, %r87, %r138;
	add.s32 	%r88, %r69, %r137;
	add.s32 	%r89, %r88, 724874;
	rem.u32 	%r90, %r89, %r62;
	mul.wide.s32 	%rd9, %r90, 20;
	add.s64 	%rd2, %rd6, %rd9;
	mul.wide.s32 	%rd10, %r81, 20;
	add.s64 	%rd3, %rd6, %rd10;
	shr.u32 	%r91, %r74, 2;
	xor.b32  	%r92, %r91, %r74;
	st.global.v2.u32 	[%rd1+8], {%r139, %r138};
	shl.b32 	%r93, %r137, 4;
	shl.b32 	%r94, %r92, 1;
	xor.b32  	%r95, %r94, %r93;
	xor.b32  	%r96, %r95, %r92;
	xor.b32  	%r136, %r96, %r137;
	st.global.v2.u32 	[%rd1+16], {%r137, %r136};
	add.s32 	%r128, %r69, 1087311;
	st.global.v2.u32 	[%rd1], {%r128, %r133};
	add.s32 	%r97, %r136, %r128;
	cvt.rn.f32.u32 	%f1, %r97;
	fma.rn.f32 	%f2, %f1, 0f2F800000, 0f2F000000;
	setp.geu.f32 	%p2, %f2, 0f3F000000;
	@%p2 bra 	$L__BB3_3;
	ld.global.f32 	%f3, [%rd2];
	st.global.f32 	[%rd3], %f3;
	ld.global.v2.u32 	{%r128, %r133}, [%rd1];
	ld.global.v2.u32 	{%r139, %r138}, [%rd1+8];
	ld.global.v2.u32 	{%r137, %r136}, [%rd1+16];
$L__BB3_3:
	shr.u32 	%r98, %r133, 2;
	xor.b32  	%r99, %r98, %r133;
	st.global.v2.u32 	[%rd1+8], {%r138, %r137};
	shl.b32 	%r100, %r136, 4;
	shl.b32 	%r101, %r99, 1;
	xor.b32  	%r102, %r101, %r100;
	xor.b32  	%r103, %r102, %r99;
	xor.b32  	%r142, %r103, %r136;
	st.global.v2.u32 	[%rd1+16], {%r136, %r142};
	add.s32 	%r134, %r128, 362437;
	st.global.v2.u32 	[%rd1], {%r134, %r139};
	add.s32 	%r104, %r142, %r134;
	cvt.rn.f32.u32 	%f4, %r104;
	fma.rn.f32 	%f5, %f4, 0f2F800000, 0f2F000000;
	setp.geu.f32 	%p3, %f5, 0f3F000000;
	@%p3 bra 	$L__BB3_5;
	ld.global.f32 	%f6, [%rd2+4];
	st.global.f32 	[%rd3+4], %f6;
	ld.global.v2.u32 	{%r134, %r139}, [%rd1];
	ld.global.v2.u32 	{%r138, %r137}, [%rd1+8];
	ld.global.v2.u32 	{%r136, %r142}, [%rd1+16];
$L__BB3_5:
	shr.u32 	%r105, %r139, 2;
	xor.b32  	%r106, %r105, %r139;
	st.global.v2.u32 	[%rd1+8], {%r137, %r136};
	shl.b32 	%r107, %r142, 4;
	shl.b32 	%r108, %r106, 1;
	xor.b32  	%r109, %r108, %r107;
	xor.b32  	%r110, %r109, %r106;
	xor.b32  	%r148, %r110, %r142;
	st.global.v2.u32 	[%rd1+16], {%r142, %r148};
	add.s32 	%r140, %r134, 362437;
	st.global.v2.u32 	[%rd1], {%r140, %r138};
	add.s32 	%r111, %r148, %r140;
	cvt.rn.f32.u32 	%f7, %r111;
	fma.rn.f32 	%f8, %f7, 0f2F800000, 0f2F000000;
	setp.geu.f32 	%p4, %f8, 0f3F000000;
	@%p4 bra 	$L__BB3_7;
	ld.global.f32 	%f9, [%rd2+8];
	st.global.f32 	[%rd3+8], %f9;
	ld.global.v2.u32 	{%r140, %r138}, [%rd1];
	ld.global.v2.u32 	{%r137, %r136}, [%rd1+8];
	ld.global.v2.u32 	{%r142, %r148}, [%rd1+16];
$L__BB3_7:
	shr.u32 	%r112, %r138, 2;
	xor.b32  	%r113, %r112, %r138;
	st.global.v2.u32 	[%rd1+8], {%r136, %r142};
	shl.b32 	%r114, %r148, 4;
	shl.b32 	%r115, %r113, 1;
	xor.b32  	%r116, %r115, %r114;
	xor.b32  	%r117, %r116, %r113;
	xor.b32  	%r147, %r117, %r148;
	st.global.v2.u32 	[%rd1+16], {%r148, %r147};
	add.s32 	%r146, %r140, 362437;
	st.global.v2.u32 	[%rd1], {%r146, %r137};
	add.s32 	%r118, %r147, %r146;
	cvt.rn.f32.u32 	%f10, %r118;
	fma.rn.f32 	%f11, %f10, 0f2F800000, 0f2F000000;
	setp.geu.f32 	%p5, %f11, 0f3F000000;
	@%p5 bra 	$L__BB3_9;
	ld.global.f32 	%f12, [%rd2+12];
	st.global.f32 	[%rd3+12], %f12;
	ld.global.v2.u32 	{%r146, %r137}, [%rd1];
	ld.global.v2.u32 	{%r136, %r142}, [%rd1+8];
	ld.global.v2.u32 	{%r148, %r147}, [%rd1+16];
$L__BB3_9:
	shr.u32 	%r119, %r137, 2;
	xor.b32  	%r120, %r119, %r137;
	st.global.v2.u32 	[%rd1+8], {%r142, %r148};
	shl.b32 	%r121, %r147, 4;
	shl.b32 	%r122, %r120, 1;
	xor.b32  	%r123, %r122, %r121;
	xor.b32  	%r124, %r123, %r120;
	xor.b32  	%r125, %r124, %r147;
	st.global.v2.u32 	[%rd1+16], {%r147, %r125};
	add.s32 	%r126, %r146, 362437;
	st.global.v2.u32 	[%rd1], {%r126, %r136};
	add.s32 	%r127, %r125, %r126;
	cvt.rn.f32.u32 	%f13, %r127;
	fma.rn.f32 	%f14, %f13, 0f2F800000, 0f2F000000;
	setp.geu.f32 	%p6, %f14, 0f3F000000;
	@%p6 bra 	$L__BB3_11;
	ld.global.f32 	%f15, [%rd2+16];
	st.global.f32 	[%rd3+16], %f15;
$L__BB3_11:
	ret;

}
	// .globl	_Z16evaluate_fitnessP10IndividualPfPKfS3_ii
.visible .entry _Z16evaluate_fitnessP10IndividualPfPKfS3_ii(
	.param .u64 .ptr .align 1 _Z16evaluate_fitnessP10IndividualPfPKfS3_ii_param_0,
	.param .u64 .ptr .align 1 _Z16evaluate_fitnessP10IndividualPfPKfS3_ii_param_1,
	.param .u64 .ptr .align 1 _Z16evaluate_fitnessP10IndividualPfPKfS3_ii_param_2,
	.param .u64 .ptr .align 1 _Z16evaluate_fitnessP10IndividualPfPKfS3_ii_param_3,
	.param .u32 _Z16evaluate_fitnessP10IndividualPfPKfS3_ii_param_4,
	.param .u32 _Z16evaluate_fitnessP10IndividualPfPKfS3_ii_param_5
)
{
	.reg .pred 	%p<45>;
	.reg .b32 	%r<68>;
	.reg .b32 	%f<325>;
	.reg .b64 	%rd<19>;

	ld.param.u64 	%rd8, [_Z16evaluate_fitnessP10IndividualPfPKfS3_ii_param_0];
	ld.param.u64 	%rd9, [_Z16evaluate_fitnessP10IndividualPfPKfS3_ii_param_1];
	ld.param.u64 	%rd10, [_Z16evaluate_fitnessP10IndividualPfPKfS3_ii_param_2];
	ld.param.u64 	%rd11, [_Z16evaluate_fitnessP10IndividualPfPKfS3_ii_param_3];
	ld.param.u32 	%r6, [_Z16evaluate_fitnessP10IndividualPfPKfS3_ii_param_4];
	ld.param.u32 	%r5, [_Z16evaluate_fitnessP10IndividualPfPKfS3_ii_param_5];
	mov.u32 	%r7, %ctaid.x;
	mov.u32 	%r8, %ntid.x;
	mov.u32 	%r9, %tid.x;
	mad.lo.s32 	%r1, %r7, %r8, %r9;
	setp.ge.s32 	%p2, %r1, %r6;
	@%p2 bra 	$L__BB4_14;
	cvta.to.global.u64 	%rd12, %rd8;
	mul.wide.s32 	%rd13, %r1, 20;
	add.s64 	%rd1, %rd12, %rd13;
	ld.global.f32 	%f1, [%rd1+4];
	ld.global.f32 	%f2, [%rd1+8];
	ld.global.f32 	%f3, [%rd1+12];
	ld.global.f32 	%f4, [%rd1+16];
	setp.lt.s32 	%p3, %r5, 1;
	mov.f32 	%f324, 0f00000000;
	@%p3 bra 	$L__BB4_13;
	ld.global.f32 	%f27, [%rd1];
	add.f32 	%f5, %f27, 0f00000000;
	add.f32 	%f28, %f5, %f1;
	add.f32 	%f29, %f28, %f2;
	add.f32 	%f30, %f29, %f3;
	add.f32 	%f6, %f30, %f4;
	neg.s32 	%r67, %r5;
	cvta.to.global.u64 	%rd18, %rd11;
	cvta.to.global.u64 	%rd17, %rd10;
	mov.f32 	%f324, 0f00000000;
$L__BB4_3:
	ld.global.f32 	%f31, [%rd17];
	abs.f32 	%f32, %f31;
	setp.lt.f32 	%p4, %f32, 0f00800000;
	mul.f32 	%f33, %f32, 0f4B800000;
	selp.f32 	%f34, %f33, %f32, %p4;
	selp.f32 	%f35, 0fC1C00000, 0f00000000, %p4;
	mov.b32 	%r10, %f34;
	add.s32 	%r11, %r10, -1060439283;
	and.b32  	%r12, %r11, -8388608;
	sub.s32 	%r13, %r10, %r12;
	mov.b32 	%f36, %r13;
	cvt.rn.f32.s32 	%f37, %r12;
	fma.rn.f32 	%f38, %f37, 0f34000000, %f35;
	add.f32 	%f39, %f36, 0fBF800000;
	add.f32 	%f40, %f36, 0f3F800000;
	rcp.approx.ftz.f32 	%f41, %f40;
	add.f32 	%f42, %f39, %f39;
	mul.f32 	%f43, %f42, %f41;
	mul.f32 	%f44, %f43, %f43;
	sub.f32 	%f45, %f39, %f43;
	add.f32 	%f46, %f45, %f45;
	neg.f32 	%f47, %f43;
	fma.rn.f32 	%f48, %f47, %f39, %f46;
	mul.rn.f32 	%f49, %f41, %f48;
	fma.rn.f32 	%f50, %f44, 0f3A2C32E4, 0f3B52E7DB;
	fma.rn.f32 	%f51, %f50, %f44, 0f3C93BB73;
	fma.rn.f32 	%f52, %f51, %f44, 0f3DF6384F;
	mul.rn.f32 	%f53, %f52, %f44;
	fma.rn.f32 	%f54, %f43, 0f3FB8AA3B, %f38;
	sub.f32 	%f55, %f38, %f54;
	fma.rn.f32 	%f56, %f43, 0f3FB8AA3B, %f55;
	fma.rn.f32 	%f57, %f49, 0f3FB8AA3B, %f56;
	fma.rn.f32 	%f58, %f43, 0f32A55E34, %f57;
	mul.f32 	%f59, %f53, 0f40400000;
	fma.rn.f32 	%f60, %f59, %f49, %f58;
	fma.rn.f32 	%f61, %f53, %f43, %f60;
	add.rn.f32 	%f10, %f54, %f61;
	neg.f32 	%f62, %f54;
	add.rn.f32 	%f63, %f10, %f62;
	neg.f32 	%f64, %f63;
	add.rn.f32 	%f11, %f61, %f64;
	setp.eq.f32 	%p5, %f31, 0f3F800000;
	setp.eq.f32 	%p6, %f31, 0f00000000;
	setp.eq.f32 	%p7, %f32, 0f7F800000;
	or.pred  	%p1, %p6, %p7;
	add.f32 	%f12, %f31, %f31;
	mov.b32 	%r14, %f12;
	and.b32  	%r15, %r14, 2147483647;
	mov.b32 	%f13, %r15;
	mov.f32 	%f322, %f6;
	@%p5 bra 	$L__BB4_7;
	setp.geu.f32 	%p8, %f31, 0f00000000;
	@%p8 bra 	$L__BB4_6;
	setp.nan.f32 	%p22, %f32, %f32;
	mov.f32 	%f163, 0f3F800000;
	mul.rn.f32 	%f164, %f10, %f163;
	sub.f32 	%f165, %f10, %f164;
	add.f32 	%f166, %f11, %f165;
	cvt.rni.f32.f32 	%f167, %f164;
	sub.f32 	%f168, %f164, %f167;
	add.f32 	%f169, %f168, %f166;
	fma.rn.f32 	%f170, %f169, 0f391FCB8E, 0f3AAF85ED;
	fma.rn.f32 	%f171, %f170, %f169, 0f3C1D9856;
	fma.rn.f32 	%f172, %f171, %f169, 0f3D6357BB;
	fma.rn.f32 	%f173, %f172, %f169, 0f3E75FDEC;
	fma.rn.f32 	%f174, %f173, %f169, 0f3F317218;
	fma.rn.f32 	%f175, %f174, %f169, 0f3F800000;
	cvt.rzi.s32.f32 	%r36, %f167;
	setp.gt.f32 	%p23, %f167, 0f00000000;
	selp.b32 	%r37, 0, -2097152000, %p23;
	add.s32 	%r38, %r37, 2130706432;
	mov.b32 	%f176, %r38;
	mul.f32 	%f177, %f175, %f176;
	shl.b32 	%r39, %r36, 23;
	sub.s32 	%r40, %r39, %r37;
	mov.b32 	%f178, %r40;
	mul.f32 	%f179, %f177, %f178;
	abs.f32 	%f180, %f164;
	setp.gt.f32 	%p24, %f180, 0f43180000;
	setp.lt.f32 	%p25, %f164, 0f00000000;
	selp.f32 	%f181, 0f00000000, 0f7F800000, %p25;
	selp.f32 	%f182, %f181, %f179, %p24;
	add.rn.f32 	%f183, %f31, %f163;
	neg.f32 	%f184, %f182;
	selp.f32 	%f185, %f12, %f184, %p1;
	selp.f32 	%f186, %f183, %f185, %p22;
	fma.rn.f32 	%f187, %f1, %f186, %f5;
	mov.f32 	%f188, 0f40000000;
	mul.rn.f32 	%f189, %f10, %f188;
	neg.f32 	%f190, %f189;
	fma.rn.f32 	%f191, %f10, 0f40000000, %f190;
	fma.rn.f32 	%f192, %f11, 0f40000000, %f191;
	cvt.rni.f32.f32 	%f193, %f189;
	sub.f32 	%f194, %f189, %f193;
	add.f32 	%f195, %f194, %f192;
	fma.rn.f32 	%f196, %f195, 0f391FCB8E, 0f3AAF85ED;
	fma.rn.f32 	%f197, %f196, %f195, 0f3C1D9856;
	fma.rn.f32 	%f198, %f197, %f195, 0f3D6357BB;
	fma.rn.f32 	%f199, %f198, %f195, 0f3E75FDEC;
	fma.rn.f32 	%f200, %f199, %f195, 0f3F317218;
	fma.rn.f32 	%f201, %f200, %f195, 0f3F800000;
	cvt.rzi.s32.f32 	%r41, %f193;
	setp.gt.f32 	%p26, %f193, 0f00000000;
	selp.b32 	%r42, 0, -2097152000, %p26;
	add.s32 	%r43, %r42, 2130706432;
	mov.b32 	%f202, %r43;
	mul.f32 	%f203, %f201, %f202;
	shl.b32 	%r44, %r41, 23;
	sub.s32 	%r45, %r44, %r42;
	mov.b32 	%f204, %r45;
	mul.f32 	%f205, %f203, %f204;
	abs.f32 	%f206, %f189;
	setp.gt.f32 	%p27, %f206, 0f43180000;
	setp.lt.f32 	%p28, %f189, 0f00000000;
	selp.f32 	%f207, 0f00000000, 0f7F800000, %p28;
	selp.f32 	%f208, %f207, %f205, %p27;
	add.rn.f32 	%f209, %f31, %f188;
	selp.f32 	%f210, %f13, %f208, %p1;
	selp.f32 	%f211, %f209, %f210, %p22;
	fma.rn.f32 	%f212, %f2, %f211, %f187;
	mov.f32 	%f213, 0f40400000;
	mul.rn.f32 	%f214, %f10, %f213;
	neg.f32 	%f215, %f214;
	fma.rn.f32 	%f216, %f10, 0f40400000, %f215;
	fma.rn.f32 	%f217, %f11, 0f40400000, %f216;
	cvt.rni.f32.f32 	%f218, %f214;
	sub.f32 	%f219, %f214, %f218;
	add.f32 	%f220, %f219, %f217;
	fma.rn.f32 	%f221, %f220, 0f391FCB8E, 0f3AAF85ED;
	fma.rn.f32 	%f222, %f221, %f220, 0f3C1D9856;
	fma.rn.f32 	%f223, %f222, %f220, 0f3D6357BB;
	fma.rn.f32 	%f224, %f223, %f220, 0f3E75FDEC;
	fma.rn.f32 	%f225, %f224, %f220, 0f3F317218;
	fma.rn.f32 	%f226, %f225, %f220, 0f3F800000;
	cvt.rzi.s32.f32 	%r46, %f218;
	setp.gt.f32 	%p29, %f218, 0f00000000;
	selp.b32 	%r47, 0, -2097152000, %p29;
	add.s32 	%r48, %r47, 2130706432;
	mov.b32 	%f227, %r48;
	mul.f32 	%f228, %f226, %f227;
	shl.b32 	%r49, %r46, 23;
	sub.s32 	%r50, %r49, %r47;
	mov.b32 	%f229, %r50;
	mul.f32 	%f230, %f228, %f229;
	abs.f32 	%f231, %f214;
	setp.gt.f32 	%p30, %f231, 0f43180000;
	setp.lt.f32 	%p31, %f214, 0f00000000;
	selp.f32 	%f232, 0f00000000, 0f7F800000, %p31;
	selp.f32 	%f233, %f232, %f230, %p30;
	add.rn.f32 	%f234, %f31, %f213;
	neg.f32 	%f235, %f233;
	selp.f32 	%f236, %f12, %f235, %p1;
	selp.f32 	%f237, %f234, %f236, %p22;
	fma.rn.f32 	%f238, %f3, %f237, %f212;
	mov.f32 	%f239, 0f40800000;
	mul.rn.f32 	%f240, %f10, %f239;
	neg.f32 	%f241, %f240;
	fma.rn.f32 	%f242, %f10, 0f40800000, %f241;
	fma.rn.f32 	%f243, %f11, 0f40800000, %f242;
	cvt.rni.f32.f32 	%f244, %f240;
	sub.f32 	%f245, %f240, %f244;
	add.f32 	%f246, %f245, %f243;
	fma.rn.f32 	%f247, %f246, 0f391FCB8E, 0f3AAF85ED;
	fma.rn.f32 	%f248, %f247, %f246, 0f3C1D9856;
	fma.rn.f32 	%f249, %f248, %f246, 0f3D6357BB;
	fma.rn.f32 	%f250, %f249, %f246, 0f3E75FDEC;
	fma.rn.f32 	%f251, %f250, %f246, 0f3F317218;
	fma.rn.f32 	%f252, %f251, %f246, 0f3F800000;
	cvt.rzi.s32.f32 	%r51, %f244;
	setp.gt.f32 	%p32, %f244, 0f00000000;
	selp.b32 	%r52, 0, -2097152000, %p32;
	add.s32 	%r53, %r52, 2130706432;
	mov.b32 	%f253, %r53;
	mul.f32 	%f254, %f252, %f253;
	shl.b32 	%r54, %r51, 23;
	sub.s32 	%r55, %r54, %r52;
	mov.b32 	%f255, %r55;
	mul.f32 	%f256, %f254, %f255;
	abs.f32 	%f257, %f240;
	setp.gt.f32 	%p33, %f257, 0f43180000;
	setp.lt.f32 	%p34, %f240, 0f00000000;
	selp.f32 	%f258, 0f00000000, 0f7F800000, %p34;
	selp.f32 	%f259, %f258, %f256, %p33;
	add.rn.f32 	%f260, %f31, %f239;
	selp.f32 	%f261, %f13, %f259, %p1;
	selp.f32 	%f262, %f260, %f261, %p22;
	fma.rn.f32 	%f322, %f4, %f262, %f238;
	bra.uni 	$L__BB4_7;
$L__BB4_6:
	setp.nan.f32 	%p9, %f32, %f32;
	mov.f32 	%f65, 0f3F800000;
	mul.rn.f32 	%f66, %f10, %f65;
	sub.f32 	%f67, %f10, %f66;
	add.f32 	%f68, %f11, %f67;
	cvt.rni.f32.f32 	%f69, %f66;
	sub.f32 	%f70, %f66, %f69;
	add.f32 	%f71, %f70, %f68;
	fma.rn.f32 	%f72, %f71, 0f391FCB8E, 0f3AAF85ED;
	fma.rn.f32 	%f73, %f72, %f71, 0f3C1D9856;
	fma.rn.f32 	%f74, %f73, %f71, 0f3D6357BB;
	fma.rn.f32 	%f75, %f74, %f71, 0f3E75FDEC;
	fma.rn.f32 	%f76, %f75, %f71, 0f3F317218;
	fma.rn.f32 	%f77, %f76, %f71, 0f3F800000;
	cvt.rzi.s32.f32 	%r16, %f69;
	setp.gt.f32 	%p10, %f69, 0f00000000;
	selp.b32 	%r17, 0, -2097152000, %p10;
	add.s32 	%r18, %r17, 2130706432;
	mov.b32 	%f78, %r18;
	mul.f32 	%f79, %f77, %f78;
	shl.b32 	%r19, %r16, 23;
	sub.s32 	%r20, %r19, %r17;
	mov.b32 	%f80, %r20;
	mul.f32 	%f81, %f79, %f80;
	abs.f32 	%f82, %f66;
	setp.gt.f32 	%p11, %f82, 0f43180000;
	setp.lt.f32 	%p12, %f66, 0f00000000;
	selp.f32 	%f83, 0f00000000, 0f7F800000, %p12;
	selp.f32 	%f84, %f83, %f81, %p11;
	add.rn.f32 	%f85, %f31, %f65;
	selp.f32 	%f86, %f12, %f84, %p1;
	selp.f32 	%f87, %f85, %f86, %p9;
	fma.rn.f32 	%f88, %f1, %f87, %f5;
	mov.f32 	%f89, 0f40000000;
	mul.rn.f32 	%f90, %f10, %f89;
	neg.f32 	%f91, %f90;
	fma.rn.f32 	%f92, %f10, 0f40000000, %f91;
	fma.rn.f32 	%f93, %f11, 0f40000000, %f92;
	cvt.rni.f32.f32 	%f94, %f90;
	sub.f32 	%f95, %f90, %f94;
	add.f32 	%f96, %f95, %f93;
	fma.rn.f32 	%f97, %f96, 0f391FCB8E, 0f3AAF85ED;
	fma.rn.f32 	%f98, %f97, %f96, 0f3C1D9856;
	fma.rn.f32 	%f99, %f98, %f96, 0f3D6357BB;
	fma.rn.f32 	%f100, %f99, %f96, 0f3E75FDEC;
	fma.rn.f32 	%f101, %f100, %f96, 0f3F317218;
	fma.rn.f32 	%f102, %f101, %f96, 0f3F800000;
	cvt.rzi.s32.f32 	%r21, %f94;
	setp.gt.f32 	%p13, %f94, 0f00000000;
	selp.b32 	%r22, 0, -2097152000, %p13;
	add.s32 	%r23, %r22, 2130706432;
	mov.b32 	%f103, %r23;
	mul.f32 	%f104, %f102, %f103;
	shl.b32 	%r24, %r21, 23;
	sub.s32 	%r25, %r24, %r22;
	mov.b32 	%f105, %r25;
	mul.f32 	%f106, %f104, %f105;
	abs.f32 	%f107, %f90;
	setp.gt.f32 	%p14, %f107, 0f43180000;
	setp.lt.f32 	%p15, %f90, 0f00000000;
	selp.f32 	%f108, 0f00000000, 0f7F800000, %p15;
	selp.f32 	%f109, %f108, %f106, %p14;
	add.rn.f32 	%f110, %f31, %f89;
	selp.f32 	%f111, %f13, %f109, %p1;
	selp.f32 	%f112, %f110, %f111, %p9;
	fma.rn.f32 	%f113, %f2, %f112, %f88;
	mov.f32 	%f114, 0f40400000;
	mul.rn.f32 	%f115, %f10, %f114;
	neg.f32 	%f116, %f115;
	fma.rn.f32 	%f117, %f10, 0f40400000, %f116;
	fma.rn.f32 	%f118, %f11, 0f40400000, %f117;
	cvt.rni.f32.f32 	%f119, %f115;
	sub.f32 	%f120, %f115, %f119;
	add.f32 	%f121, %f120, %f118;
	fma.rn.f32 	%f122, %f121, 0f391FCB8E, 0f3AAF85ED;
	fma.rn.f32 	%f123, %f122, %f121, 0f3C1D9856;
	fma.rn.f32 	%f124, %f123, %f121, 0f3D6357BB;
	fma.rn.f32 	%f125, %f124, %f121, 0f3E75FDEC;
	fma.rn.f32 	%f126, %f125, %f121, 0f3F317218;
	fma.rn.f32 	%f127, %f126, %f121, 0f3F800000;
	cvt.rzi.s32.f32 	%r26, %f119;
	setp.gt.f32 	%p16, %f119, 0f00000000;
	selp.b32 	%r27, 0, -2097152000, %p16;
	add.s32 	%r28, %r27, 2130706432;
	mov.b32 	%f128, %r28;
	mul.f32 	%f129, %f127, %f128;
	shl.b32 	%r29, %r26, 23;
	sub.s32 	%r30, %r29, %r27;
	mov.b32 	%f130, %r30;
	mul.f32 	%f131, %f129, %f130;
	abs.f32 	%f132, %f115;
	setp.gt.f32 	%p17, %f132, 0f43180000;
	setp.lt.f32 	%p18, %f115, 0f00000000;
	selp.f32 	%f133, 0f00000000, 0f7F800000, %p18;
	selp.f32 	%f134, %f133, %f131, %p17;
	add.rn.f32 	%f135, %f31, %f114;
	selp.f32 	%f136, %f12, %f134, %p1;
	selp.f32 	%f137, %f135, %f136, %p9;
	fma.rn.f32 	%f138, %f3, %f137, %f113;
	mov.f32 	%f139, 0f40800000;
	mul.rn.f32 	%f140, %f10, %f139;
	neg.f32 	%f141, %f140;
	fma.rn.f32 	%f142, %f10, 0f40800000, %f141;
	fma.rn.f32 	%f143, %f11, 0f40800000, %f142;
	cvt.rni.f32.f32 	%f144, %f140;
	sub.f32 	%f145, %f140, %f144;
	add.f32 	%f146, %f145, %f143;
	fma.rn.f32 	%f147, %f146, 0f391FCB8E, 0f3AAF85ED;
	fma.rn.f32 	%f148, %f147, %f146, 0f3C1D9856;
	fma.rn.f32 	%f149, %f148, %f146, 0f3D6357BB;
	fma.rn.f32 	%f150, %f149, %f146, 0f3E75FDEC;
	fma.rn.f32 	%f151, %f150, %f146, 0f3F317218;
	fma.rn.f32 	%f152, %f151, %f146, 0f3F800000;
	cvt.rzi.s32.f32 	%r31, %f144;
	setp.gt.f32 	%p19, %f144, 0f00000000;
	selp.b32 	%r32, 0, -2097152000, %p19;
	add.s32 	%r33, %r32, 2130706432;
	mov.b32 	%f153, %r33;
	mul.f32 	%f154, %f152, %f153;
	shl.b32 	%r34, %r31, 23;
	sub.s32 	%r35, %r34, %r32;
	mov.b32 	%f155, %r35;
	mul.f32 	%f156, %f154, %f155;
	abs.f32 	%f157, %f140;
	setp.gt.f32 	%p20, %f157, 0f43180000;
	setp.lt.f32 	%p21, %f140, 0f00000000;
	selp.f32 	%f158, 0f00000000, 0f7F800000, %p21;
	selp.f32 	%f159, %f158, %f156, %p20;
	add.rn.f32 	%f160, %f31, %f139;
	selp.f32 	%f161, %f13, %f159, %p1;
	selp.f32 	%f162, %f160, %f161, %p9;
	fma.rn.f32 	%f322, %f4, %f162, %f138;
$L__BB4_7:
	ld.global.f32 	%f264, [%rd18];
	sub.f32 	%f17, %f322, %f264;
	abs.f32 	%f18, %f17;
	setp.eq.f32 	%p35, %f17, 0f3F800000;
	mov.f32 	%f323, 0f3F800000;
	@%p35 bra 	$L__BB4_12;
	setp.num.f32 	%p36, %f18, %f18;
	@%p36 bra 	$L__BB4_10;
	mov.f32 	%f320, 0f40000000;
	add.rn.f32 	%f323, %f17, %f320;
	bra.uni 	$L__BB4_12;
$L__BB4_10:
	setp.lt.f32 	%p37, %f18, 0f00800000;
	mul.f32 	%f265, %f18, 0f4B800000;
	selp.f32 	%f266, %f265, %f18, %p37;
	mov.b32 	%r56, %f266;
	add.s32 	%r57, %r56, -1060439283;
	and.b32  	%r58, %r57, -8388608;
	sub.s32 	%r59, %r56, %r58;
	mov.b32 	%f267, %r59;
	cvt.rn.f32.s32 	%f268, %r58;
	selp.f32 	%f269, 0fC1C00000, 0f00000000, %p37;
	fma.rn.f32 	%f270, %f268, 0f34000000, %f269;
	add.f32 	%f271, %f267, 0fBF800000;
	add.f32 	%f272, %f267, 0f3F800000;
	rcp.approx.ftz.f32 	%f273, %f272;
	add.f32 	%f274, %f271, %f271;
	mul.f32 	%f275, %f274, %f273;
	mul.f32 	%f276, %f275, %f275;
	neg.f32 	%f277, %f275;
	sub.f32 	%f278, %f271, %f275;
	add.f32 	%f279, %f278, %f278;
	fma.rn.f32 	%f280, %f277, %f271, %f279;
	mul.rn.f32 	%f281, %f273, %f280;
	fma.rn.f32 	%f282, %f276, 0f3A2C32E4, 0f3B52E7DB;
	fma.rn.f32 	%f283, %f282, %f276, 0f3C93BB73;
	fma.rn.f32 	%f284, %f283, %f276, 0f3DF6384F;
	mul.rn.f32 	%f285, %f284, %f276;
	fma.rn.f32 	%f286, %f275, 0f3FB8AA3B, %f270;
	mul.f32 	%f287, %f285, 0f40400000;
	sub.f32 	%f288, %f270, %f286;
	fma.rn.f32 	%f289, %f275, 0f3FB8AA3B, %f288;
	fma.rn.f32 	%f290, %f281, 0f3FB8AA3B, %f289;
	fma.rn.f32 	%f291, %f275, 0f32A55E34, %f290;
	fma.rn.f32 	%f292, %f287, %f281, %f291;
	fma.rn.f32 	%f293, %f285, %f275, %f292;
	add.rn.f32 	%f294, %f286, %f293;
	mov.f32 	%f295, 0f40000000;
	mul.rn.f32 	%f296, %f294, %f295;
	cvt.rni.f32.f32 	%f297, %f296;
	sub.f32 	%f298, %f296, %f297;
	neg.f32 	%f299, %f296;
	fma.rn.f32 	%f300, %f294, 0f40000000, %f299;
	neg.f32 	%f301, %f286;
	add.rn.f32 	%f302, %f294, %f301;
	neg.f32 	%f303, %f302;
	add.rn.f32 	%f304, %f293, %f303;
	fma.rn.f32 	%f305, %f304, 0f40000000, %f300;
	add.f32 	%f306, %f298, %f305;
	setp.gt.f32 	%p38, %f297, 0f00000000;
	selp.b32 	%r60, 0, -2097152000, %p38;
	setp.neu.f32 	%p39, %f17, 0f00000000;
	setp.neu.f32 	%p40, %f18, 0f7F800000;
	setp.lt.f32 	%p41, %f296, 0f00000000;
	selp.f32 	%f307, 0f00000000, 0f7F800000, %p41;
	abs.f32 	%f308, %f296;
	setp.gt.f32 	%p42, %f308, 0f43180000;
	cvt.rzi.s32.f32 	%r61, %f297;
	shl.b32 	%r62, %r61, 23;
	sub.s32 	%r63, %r62, %r60;
	mov.b32 	%f309, %r63;
	add.s32 	%r64, %r60, 2130706432;
	mov.b32 	%f310, %r64;
	fma.rn.f32 	%f311, %f306, 0f391FCB8E, 0f3AAF85ED;
	fma.rn.f32 	%f312, %f311, %f306, 0f3C1D9856;
	fma.rn.f32 	%f313, %f312, %f306, 0f3D6357BB;
	fma.rn.f32 	%f314, %f313, %f306, 0f3E75FDEC;
	fma.rn.f32 	%f315, %f314, %f306, 0f3F317218;
	fma.rn.f32 	%f316, %f315, %f306, 0f3F800000;
	mul.f32 	%f317, %f316, %f310;
	mul.f32 	%f318, %f317, %f309;
	selp.f32 	%f323, %f307, %f318, %p42;
	and.pred  	%p43, %p39, %p40;
	@%p43 bra 	$L__BB4_12;
	add.f32 	%f319, %f17, %f17;
	mov.b32 	%r65, %f319;
	and.b32  	%r66, %r65, 2147483647;
	mov.b32 	%f323, %r66;
$L__BB4_12:
	add.f32 	%f324, %f324, %f323;
	add.s32 	%r67, %r67, 1;
	setp.ne.s32 	%p44, %r67, 0;
	add.s64 	%rd18, %rd18, 4;
	add.s64 	%rd17, %rd17, 4;
	@%p44 bra 	$L__BB4_3;
$L__BB4_13:
	cvta.to.global.u64 	%rd14, %rd9;
	mul.wide.s32 	%rd15, %r1, 4;
	add.s64 	%rd16, %rd14, %rd15;
	st.global.f32 	[%rd16], %f324;
$L__BB4_14:
	ret;

}
	// .globl	_Z22select_best_individualP10IndividualPfiS0_S1_
.visible .entry _Z22select_best_individualP10IndividualPfiS0_S1_(
	.param .u64 .ptr .align 1 _Z22select_best_individualP10IndividualPfiS0_S1__param_0,
	.param .u64 .ptr .align 1 _Z22select_best_individualP10IndividualPfiS0_S1__param_1,
	.param .u32 _Z22select_best_individualP10IndividualPfiS0_S1__param_2,
	.param .u64 .ptr .align 1 _Z22select_best_individualP10IndividualPfiS0_S1__param_3,
	.param .u64 .ptr .align 1 _Z22select_best_individualP10IndividualPfiS0_S1__param_4
)
{
	.reg .pred 	%p<3>;
	.reg .b32 	%r<6>;
	.reg .b32 	%f<8>;
	.reg .b64 	%rd<13>;

	ld.param.u64 	%rd2, [_Z22select_best_individualP10IndividualPfiS0_S1__param_0];
	ld.param.u64 	%rd3, [_Z22select_best_individualP10IndividualPfiS0_S1__param_1];
	ld.param.u32 	%r2, [_Z22select_best_individualP10IndividualPfiS0_S1__param_2];
	ld.param.u64 	%rd4, [_Z22select_best_individualP10IndividualPfiS0_S1__param_3];
	ld.param.u64 	%rd5, [_Z22select_best_individualP10IndividualPfiS0_S1__param_4];
	cvta.to.global.u64 	%rd1, %rd5;
	mov.u32 	%r3, %ctaid.x;
	mov.u32 	%r4, %ntid.x;
	mov.u32 	%r5, %tid.x;
	mad.lo.s32 	%r1, %r3, %r4, %r5;
	setp.ge.s32 	%p1, %r1, %r2;
	@%p1 bra 	$L__BB5_3;
	cvta.to.global.u64 	%rd6, %rd3;
	mul.wide.s32 	%rd7, %r1, 4;
	add.s64 	%rd8, %rd6, %rd7;
	ld.global.f32 	%f1, [%rd8];
	ld.global.f32 	%f2, [%rd1];
	setp.geu.f32 	%p2, %f1, %f2;
	@%p2 bra 	$L__BB5_3;
	cvta.to.global.u64 	%rd9, %rd4;
	st.global.f32 	[%rd1], %f1;
	cvta.to.global.u64 	%rd10, %rd2;
	mul.wide.s32 	%rd11, %r1, 20;
	add.s64 	%rd12, %rd10, %rd11;
	ld.global.f32 	%f3, [%rd12];
	ld.global.f32 	%f4, [%rd12+4];
	ld.global.f32 	%f5, [%rd12+8];
	ld.global.f32 	%f6, [%rd12+12];
	ld.global.f32 	%f7, [%rd12+16];
	st.global.f32 	[%rd9], %f3;
	st.global.f32 	[%rd9+4], %f4;
	st.global.f32 	[%rd9+8], %f5;
	st.global.f32 	[%rd9+12], %f6;
	st.global.f32 	[%rd9+16], %f7;
$L__BB5_3:
	ret;

}
	// .globl	_ZN3cub18CUB_300001_SM_10006detail11EmptyKernelIvEEvv
.visible .entry _ZN3cub18CUB_300001_SM_10006detail11EmptyKernelIvEEvv()
{


	ret;

}


// ===== COMPILED SASS (sm_100) =====

	.target	sm_100

	.elftype	@"ET_EXEC"


//--------------------- .note.nv.tkinfo           --------------------------
	.section	.note.nv.tkinfo,"",@"SHT_NOTE"
	.sectionflags	@"SHF_NOTE_NV_TKINFO"
	.tkinfo
        /*0018*/ 	.word	0x00000002
        /*0030*/ 	.string	""
        /*0030*/ 	.string	"ptxas"
        /*0030*/ 	.string	"Cuda compilation tools, release 13.0, V13.0.88"
        /*0030*/ 	.string	"Build cuda_13.0.r13.0/compiler.36424714_0"
        /*0030*/ 	.string	"-arch sm_100 -m 64 "



//--------------------- .note.nv.cuinfo           --------------------------
	.section	.note.nv.cuinfo,"",@"SHT_NOTE"
	.sectionflags	@"SHF_NOTE_NV_CUINFO"
        /*0018*/ 	.short	0x0002
        /*001a*/ 	.short	0x0064
        /*001c*/ 	.short	0x0082
	.zero		2


//--------------------- .nv.info                  --------------------------
	.section	.nv.info,"",@"SHT_CUDA_INFO"
	.align	4


	//----- nvinfo : EIATTR_REGCOUNT
	.align		4
        /*0000*/ 	.byte	0x04, 0x2f
        /*0002*/ 	.short	(.L_53 - .L_52)
	.align		4
.L_52:
        /*0004*/ 	.word	index@(_Z17init_random_stateP17curandStateXORWOWi)
        /*0008*/ 	.word	0x0000001f


	//----- nvinfo : EIATTR_FRAME_SIZE
	.align		4
.L_53:
        /*000c*/ 	.byte	0x04, 0x11
        /*000e*/ 	.short	(.L_55 - .L_54)
	.align		4
.L_54:
        /*0010*/ 	.word	index@(_Z17init_random_stateP17curandStateXORWOWi)
        /*0014*/ 	.word	0x00000000


	//----- nvinfo : EIATTR_REGCOUNT
	.align		4
.L_55:
        /*0018*/ 	.byte	0x04, 0x2f
        /*001a*/ 	.short	(.L_57 - .L_56)
	.align		4
.L_56:
        /*001c*/ 	.word	index@(_Z19generate_populationP10IndividualP17curandStateXORWOWi)
        /*0020*/ 	.word	0x00000018


	//----- nvinfo : EIATTR_FRAME_SIZE
	.align		4
.L_57:
        /*0024*/ 	.byte	0x04, 0x11
        /*0026*/ 	.short	(.L_59 - .L_58)
	.align		4
.L_58:
        /*0028*/ 	.word	index@(_Z19generate_populationP10IndividualP17curandStateXORWOWi)
        /*002c*/ 	.word	0x00000000


	//----- nvinfo : EIATTR_REGCOUNT
	.align		4
.L_59:
        /*0030*/ 	.byte	0x04, 0x2f
        /*0032*/ 	.short	(.L_61 - .L_60)
	.align		4
.L_60:
        /*0034*/ 	.word	index@(_Z17mutate_populationP10IndividualP17curandStateXORWOWif)
        /*0038*/ 	.word	0x00000016


	//----- nvinfo : EIATTR_FRAME_SIZE
	.align		4
.L_61:
        /*003c*/ 	.byte	0x04, 0x11
        /*003e*/ 	.short	(.L_63 - .L_62)
	.align		4
.L_62:
        /*0040*/ 	.word	index@($__internal_0_$__cuda_sm20_sqrt_rn_f32_slowpath)
        /*0044*/ 	.word	0x00000000


	//----- nvinfo : EIATTR_FRAME_SIZE
	.align		4
.L_63:
        /*0048*/ 	.byte	0x04, 0x11
        /*004a*/ 	.short	(.L_65 - .L_64)
	.align		4
.L_64:
        /*004c*/ 	.word	index@(_Z17mutate_populationP10IndividualP17curandStateXORWOWif)
        /*0050*/ 	.word	0x00000000


	//----- nvinfo : EIATTR_REGCOUNT
	.align		4
.L_65:
        /*0054*/ 	.byte	0x04, 0x2f
        /*0056*/ 	.short	(.L_67 - .L_66)
	.align		4
.L_66:
        /*0058*/ 	.word	index@(_Z20crossover_populationP10IndividualP17curandStateXORWOWi)
        /*005c*/ 	.word	0x00000018


	//----- nvinfo : EIATTR_FRAME_SIZE
	.align		4
.L_67:
        /*0060*/ 	.byte	0x04, 0x11
        /*0062*/ 	.short	(.L_69 - .L_68)
	.align		4
.L_68:
        /*0064*/ 	.word	index@(_Z20crossover_populationP10IndividualP17curandStateXORWOWi)
        /*0068*/ 	.word	0x00000000


	//----- nvinfo : EIATTR_REGCOUNT
	.align		4
.L_69:
        /*006c*/ 	.byte	0x04, 0x2f
        /*006e*/ 	.short	(.L_71 - .L_70)
	.align		4
.L_70:
        /*0070*/ 	.word	index@(_Z16evaluate_fitnessP10IndividualPfPKfS3_ii)
        /*0074*/ 	.word	0x0000001f


	//----- nvinfo : EIATTR_FRAME_SIZE
	.align		4
.L_71:
        /*0078*/ 	.byte	0x04, 0x11
        /*007a*/ 	.short	(.L_73 - .L_72)
	.align		4
.L_72:
        /*007c*/ 	.word	index@(_Z16evaluate_fitnessP10IndividualPfPKfS3_ii)
        /*0080*/ 	.word	0x00000000


	//----- nvinfo : EIATTR_REGCOUNT
	.align		4
.L_73:
        /*0084*/ 	.byte	0x04, 0x2f
        /*0086*/ 	.short	(.L_75 - .L_74)
	.align		4
.L_74:
        /*0088*/ 	.word	index@(_Z22select_best_individualP10IndividualPfiS0_S1_)
        /*008c*/ 	.word	0x00000016


	//----- nvinfo : EIATTR_FRAME_SIZE
	.align		4
.L_75:
        /*0090*/ 	.byte	0x04, 0x11
        /*0092*/ 	.short	(.L_77 - .L_76)
	.align		4
.L_76:
        /*0094*/ 	.word	index@(_Z22select_best_individualP10IndividualPfiS0_S1_)
        /*0098*/ 	.word	0x00000000


	//----- nvinfo : EIATTR_REGCOUNT
	.align		4
.L_77:
        /*009c*/ 	.byte	0x04, 0x2f
        /*009e*/ 	.short	(.L_79 - .L_78)
	.align		4
.L_78:
        /*00a0*/ 	.word	index@(_ZN3cub18CUB_300001_SM_10006detail11EmptyKernelIvEEvv)
        /*00a4*/ 	.word	0x00000004


	//----- nvinfo : EIATTR_FRAME_SIZE
	.align		4
.L_79:
        /*00a8*/ 	.byte	0x04, 0x11
        /*00aa*/ 	.short	(.L_81 - .L_80)
	.align		4
.L_80:
        /*00ac*/ 	.word	index@(_ZN3cub18CUB_300001_SM_10006detail11EmptyKernelIvEEvv)
        /*00b0*/ 	.word	0x00000000


	//----- nvinfo : EIATTR_MIN_STACK_SIZE
	.align		4
.L_81:
        /*00b4*/ 	.byte	0x04, 0x12
        /*00b6*/ 	.short	(.L_83 - .L_82)
	.align		4
.L_82:
        /*00b8*/ 	.word	index@(_ZN3cub18CUB_300001_SM_10006detail11EmptyKernelIvEEvv)
        /*00bc*/ 	.word	0x00000000


	//----- nvinfo : EIATTR_MIN_STACK_SIZE
	.align		4
.L_83:
        /*00c0*/ 	.byte	0x04, 0x12
        /*00c2*/ 	.short	(.L_85 - .L_84)
	.align		4
.L_84:
        /*00c4*/ 	.word	index@(_Z22select_best_individualP10IndividualPfiS0_S1_)
        /*00c8*/ 	.word	0x00000000


	//----- nvinfo : EIATTR_MIN_STACK_SIZE
	.align		4
.L_85:
        /*00cc*/ 	.byte	0x04, 0x12
        /*00ce*/ 	.short	(.L_87 - .L_86)
	.align		4
.L_86:
        /*00d0*/ 	.word	index@(_Z16evaluate_fitnessP10IndividualPfPKfS3_ii)
        /*00d4*/ 	.word	0x00000000


	//----- nvinfo : EIATTR_MIN_STACK_SIZE
	.align		4
.L_87:
        /*00d8*/ 	.byte	0x04, 0x12
        /*00da*/ 	.short	(.L_89 - .L_88)
	.align		4
.L_88:
        /*00dc*/ 	.word	index@(_Z20crossover_populationP10IndividualP17curandStateXORWOWi)
        /*00e0*/ 	.word	0x00000000


	//----- nvinfo : EIATTR_MIN_STACK_SIZE
	.align		4
.L_89:
        /*00e4*/ 	.byte	0x04, 0x12
        /*00e6*/ 	.short	(.L_91 - .L_90)
	.align		4
.L_90:
        /*00e8*/ 	.word	index@(_Z17mutate_populationP10IndividualP17curandStateXORWOWif)
        /*00ec*/ 	.word	0x00000000


	//----- nvinfo : EIATTR_MIN_STACK_SIZE
	.align		4
.L_91:
        /*00f0*/ 	.byte	0x04, 0x12
        /*00f2*/ 	.short	(.L_93 - .L_92)
	.align		4
.L_92:
        /*00f4*/ 	.word	index@(_Z19generate_populationP10IndividualP17curandStateXORWOWi)
        /*00f8*/ 	.word	0x00000000


	//----- nvinfo : EIATTR_MIN_STACK_SIZE
	.align		4
.L_93:
        /*00fc*/ 	.byte	0x04, 0x12
        /*00fe*/ 	.short	(.L_95 - .L_94)
	.align		4
.L_94:
        /*0100*/ 	.word	index@(_Z17init_random_stateP17curandStateXORWOWi)
        /*0104*/ 	.word	0x00000000
.L_95:


//--------------------- .nv.compat                --------------------------
	.section	.nv.compat,"",@"SHT_CUDA_COMPAT_INFO"
	.align	4
        /*0000*/ 	.byte	0x02, 0x09, 0x00, 0x00, 0x02, 0x02, 0x01, 0x00, 0x02, 0x05, 0x05, 0x00, 0x03, 0x07, 0x01, 0x01
        /*0010*/ 	.byte	0x02, 0x03, 0x00, 0x00, 0x02, 0x06, 0x01, 0x00, 0x04, 0x0b, 0x08, 0x00, 0x01, 0x00, 0x00, 0x00
        /*0020*/ 	.byte	0x00, 0x00, 0x00, 0x00


//--------------------- .nv.info._ZN3cub18CUB_300001_SM_10006detail11EmptyKernelIvEEvv --------------------------
	.section	.nv.info._ZN3cub18CUB_300001_SM_10006detail11EmptyKernelIvEEvv,"",@"SHT_CUDA_INFO"
	.sectionflags	@""
	.align	4


	//----- nvinfo : EIATTR_CUDA_API_VERSION
	.align		4
        /*0000*/ 	.byte	0x04, 0x37
        /*0002*/ 	.short	(.L_97 - .L_96)
.L_96:
        /*0004*/ 	.word	0x00000082


	//----- nvinfo : EIATTR_SPARSE_MMA_MASK
	.align		4
.L_97:
        /*0008*/ 	.byte	0x03, 0x50
        /*000a*/ 	.short	0x0000


	//----- nvinfo : EIATTR_MAXREG_COUNT
	.align		4
        /*000c*/ 	.byte	0x03, 0x1b
        /*000e*/ 	.short	0x00ff


	//----- nvinfo : EIATTR_MERCURY_ISA_VERSION
	.align		4
        /*0010*/ 	.byte	0x03, 0x5f
        /*0012*/ 	.short	0x0101


	//----- nvinfo : EIATTR_VRC_CTA_INIT_COUNT
	.align		4
        /*0014*/ 	.byte	0x02, 0x4a
	.zero		1
	.zero		1


	//----- nvinfo : EIATTR_EXIT_INSTR_OFFSETS
	.align		4
        /*0018*/ 	.byte	0x04, 0x1c
        /*001a*/ 	.short	(.L_99 - .L_98)


	//   ....[0]....
.L_98:
        /*001c*/ 	.word	0x00000010


	//----- nvinfo : EIATTR_SW_WAR
	.align		4
.L_99:
        /*0020*/ 	.byte	0x04, 0x36
        /*0022*/ 	.short	(.L_101 - .L_100)
.L_100:
        /*0024*/ 	.word	0x00000008
.L_101:


//--------------------- .nv.info._Z22select_best_individualP10IndividualPfiS0_S1_ --------------------------
	.section	.nv.info._Z22select_best_individualP10IndividualPfiS0_S1_,"",@"SHT_CUDA_INFO"
	.sectionflags	@""
	.align	4


	//----- nvinfo : EIATTR_CUDA_API_VERSION
	.align		4
        /*0000*/ 	.byte	0x04, 0x37
        /*0002*/ 	.short	(.L_103 - .L_102)
.L_102:
        /*0004*/ 	.word	0x00000082


	//----- nvinfo : EIATTR_KPARAM_INFO
	.align		4
.L_103:
        /*0008*/ 	.byte	0x04, 0x17
        /*000a*/ 	.short	(.L_105 - .L_104)
.L_104:
        /*000c*/ 	.word	0x00000000
        /*0010*/ 	.short	0x0004
        /*0012*/ 	.short	0x0020
        /*0014*/ 	.byte	0x00, 0xf5, 0x21, 0x00


	//----- nvinfo : EIATTR_KPARAM_INFO
	.align		4
.L_105:
        /*0018*/ 	.byte	0x04, 0x17
        /*001a*/ 	.short	(.L_107 - .L_106)
.L_106:
        /*001c*/ 	.word	0x00000000
        /*0020*/ 	.short	0x0003
        /*0022*/ 	.short	0x0018
        /*0024*/ 	.byte	0x00, 0xf5, 0x21, 0x00


	//----- nvinfo : EIATTR_KPARAM_INFO
	.align		4
.L_107:
        /*0028*/ 	.byte	0x04, 0x17
        /*002a*/ 	.short	(.L_109 - .L_108)
.L_108:
        /*002c*/ 	.word	0x00000000
        /*0030*/ 	.short	0x0002
        /*0032*/ 	.short	0x0010
        /*0034*/ 	.byte	0x00, 0xf0, 0x11, 0x00


	//----- nvinfo : EIATTR_KPARAM_INFO
	.align		4
.L_109:
        /*0038*/ 	.byte	0x04, 0x17
        /*003a*/ 	.short	(.L_111 - .L_110)
.L_110:
        /*003c*/ 	.word	0x00000000
        /*0040*/ 	.short	0x0001
        /*0042*/ 	.short	0x0008
        /*0044*/ 	.byte	0x00, 0xf5, 0x21, 0x00


	//----- nvinfo : EIATTR_KPARAM_INFO
	.align		4
.L_111:
        /*0048*/ 	.byte	0x04, 0x17
        /*004a*/ 	.short	(.L_113 - .L_112)
.L_112:
        /*004c*/ 	.word	0x00000000
        /*0050*/ 	.short	0x0000
        /*0052*/ 	.short	0x0000
        /*0054*/ 	.byte	0x00, 0xf5, 0x21, 0x00


	//----- nvinfo : EIATTR_SPARSE_MMA_MASK
	.align		4
.L_113:
        /*0058*/ 	.byte	0x03, 0x50
        /*005a*/ 	.short	0x0000


	//----- nvinfo : EIATTR_MAXREG_COUNT
	.align		4
        /*005c*/ 	.byte	0x03, 0x1b
        /*005e*/ 	.short	0x00ff


	//----- nvinfo : EIATTR_MERCURY_ISA_VERSION
	.align		4
        /*0060*/ 	.byte	0x03, 0x5f
        /*0062*/ 	.short	0x0101


	//----- nvinfo : EIATTR_VRC_CTA_INIT_COUNT
	.align		4
        /*0064*/ 	.byte	0x02, 0x4a
	.zero		1
	.zero		1


	//----- nvinfo : EIATTR_EXIT_INSTR_OFFSETS
	.align		4
        /*0068*/ 	.byte	0x04, 0x1c
        /*006a*/ 	.short	(.L_115 - .L_114)


	//   ....[0]....
.L_114:
        /*006c*/ 	.word	0x00000070


	//   ....[1]....
        /*0070*/ 	.word	0x000000f0


	//   ....[2]....
        /*0074*/ 	.word	0x000001e0


	//----- nvinfo : EIATTR_CBANK_PARAM_SIZE
	.align		4
.L_115:
        /*0078*/ 	.byte	0x03, 0x19
        /*007a*/ 	.short	0x0028


	//----- nvinfo : EIATTR_PARAM_CBANK
	.align		4
        /*007c*/ 	.byte	0x04, 0x0a
        /*007e*/ 	.short	(.L_117 - .L_116)
	.align		4
.L_116:
        /*0080*/ 	.word	index@(.nv.constant0._Z22select_best_individualP10IndividualPfiS0_S1_)
        /*0084*/ 	.short	0x0380
        /*0086*/ 	.short	0x0028


	//----- nvinfo : EIATTR_SW_WAR
	.align		4
.L_117:
        /*0088*/ 	.byte	0x04, 0x36
        /*008a*/ 	.short	(.L_119 - .L_118)
.L_118:
        /*008c*/ 	.word	0x00000008
.L_119:


//--------------------- .nv.info._Z16evaluate_fitnessP10IndividualPfPKfS3_ii --------------------------
	.section	.nv.info._Z16evaluate_fitnessP10IndividualPfPKfS3_ii,"",@"SHT_CUDA_INFO"
	.sectionflags	@""
	.align	4


	//----- nvinfo : EIATTR_CUDA_API_VERSION
	.align		4
        /*0000*/ 	.byte	0x04, 0x37
        /*0002*/ 	.short	(.L_121 - .L_120)
.L_120:
        /*0004*/ 	.word	0x00000082


	//----- nvinfo : EIATTR_KPARAM_INFO
	.align		4
.L_121:
        /*0008*/ 	.byte	0x04, 0x17
        /*000a*/ 	.short	(.L_123 - .L_122)
.L_122:
        /*000c*/ 	.word	0x00000000
        /*0010*/ 	.short	0x0005
        /*0012*/ 	.short	0x0024
        /*0014*/ 	.byte	0x00, 0xf0, 0x11, 0x00


	//----- nvinfo : EIATTR_KPARAM_INFO
	.align		4
.L_123:
        /*0018*/ 	.byte	0x04, 0x17
        /*001a*/ 	.short	(.L_125 - .L_124)
.L_124:
        /*001c*/ 	.word	0x00000000
        /*0020*/ 	.short	0x0004
        /*0022*/ 	.short	0x0020
        /*0024*/ 	.byte	0x00, 0xf0, 0x11, 0x00


	//----- nvinfo : EIATTR_KPARAM_INFO
	.align		4
.L_125:
        /*0028*/ 	.byte	0x04, 0x17
        /*002a*/ 	.short	(.L_127 - .L_126)
.L_126:
        /*002c*/ 	.word	0x00000000
        /*0030*/ 	.short	0x0003
        /*0032*/ 	.short	0x0018
        /*0034*/ 	.byte	0x00, 0xf5, 0x21, 0x00


	//----- nvinfo : EIATTR_KPARAM_INFO
	.align		4
.L_127:
        /*0038*/ 	.byte	0x04, 0x17
        /*003a*/ 	.short	(.L_129 - .L_128)
.L_128:
        /*003c*/ 	.word	0x00000000
        /*0040*/ 	.short	0x0002
        /*0042*/ 	.short	0x0010
        /*0044*/ 	.byte	0x00, 0xf5, 0x21, 0x00


	//----- nvinfo : EIATTR_KPARAM_INFO
	.align		4
.L_129:
        /*0048*/ 	.byte	0x04, 0x17
        /*004a*/ 	.short	(.L_131 - .L_130)
.L_130:
        /*004c*/ 	.word	0x00000000
        /*0050*/ 	.short	0x0001
        /*0052*/ 	.short	0x0008
        /*0054*/ 	.byte	0x00, 0xf5, 0x21, 0x00


	//----- nvinfo : EIATTR_KPARAM_INFO
	.align		4
.L_131:
        /*0058*/ 	.byte	0x04, 0x17
        /*005a*/ 	.short	(.L_133 - .L_132)
.L_132:
        /*005c*/ 	.word	0x00000000
        /*0060*/ 	.short	0x0000
        /*0062*/ 	.short	0x0000
        /*0064*/ 	.byte	0x00, 0xf5, 0x21, 0x00


	//----- nvinfo : EIATTR_SPARSE_MMA_MASK
	.align		4
.L_133:
        /*0068*/ 	.byte	0x03, 0x50
        /*006a*/ 	.short	0x0000


	//----- nvinfo : EIATTR_MAXREG_COUNT
	.align		4
        /*006c*/ 	.byte	0x03, 0x1b
        /*006e*/ 	.short	0x00ff


	//----- nvinfo : EIATTR_MERCURY_ISA_VERSION
	.align		4
        /*0070*/ 	.byte	0x03, 0x5f
        /*0072*/ 	.short	0x0101


	//----- nvinfo : EIATTR_VRC_CTA_INIT_COUNT
	.align		4
        /*0074*/ 	.byte	0x02, 0x4a
	.zero		1
	.zero		1


	//----- nvinfo : EIATTR_EXIT_INSTR_OFFSETS
	.align		4
        /*0078*/ 	.byte	0x04, 0x1c
        /*007a*/ 	.short	(.L_135 - .L_134)


	//   ....[0]....
.L_134:
        /*007c*/ 	.word	0x00000070


	//   ....[1]....
        /*0080*/ 	.word	0x000016d0


	//----- nvinfo : EIATTR_CRS_STACK_SIZE
	.align		4
.L_135:
        /*0084*/ 	.byte	0x04, 0x1e
        /*0086*/ 	.short	(.L_137 - .L_136)
.L_136:
        /*0088*/ 	.word	0x00000000


	//----- nvinfo : EIATTR_CBANK_PARAM_SIZE
	.align		4
.L_137:
        /*008c*/ 	.byte	0x03, 0x19
        /*008e*/ 	.short	0x0028


	//----- nvinfo : EIATTR_PARAM_CBANK
	.align		4
        /*0090*/ 	.byte	0x04, 0x0a
        /*0092*/ 	.short	(.L_139 - .L_138)
	.align		4
.L_138:
        /*0094*/ 	.word	index@(.nv.constant0._Z16evaluate_fitnessP10IndividualPfPKfS3_ii)
        /*0098*/ 	.short	0x0380
        /*009a*/ 	.short	0x0028


	//----- nvinfo : EIATTR_SW_WAR
	.align		4
.L_139:
        /*009c*/ 	.byte	0x04, 0x36
        /*009e*/ 	.short	(.L_141 - .L_140)
.L_140:
        /*00a0*/ 	.word	0x00000008
.L_141:


//--------------------- .nv.info._Z20crossover_populationP10IndividualP17curandStateXORWOWi --------------------------
	.section	.nv.info._Z20crossover_populationP10IndividualP17curandStateXORWOWi,"",@"SHT_CUDA_INFO"
	.sectionflags	@""
	.align	4


	//----- nvinfo : EIATTR_CUDA_API_VERSION
	.align		4
        /*0000*/ 	.byte	0x04, 0x37
        /*0002*/ 	.short	(.L_143 - .L_142)
.L_142:
        /*0004*/ 	.word	0x00000082


	//----- nvinfo : EIATTR_KPARAM_INFO
	.align		4
.L_143:
        /*0008*/ 	.byte	0x04, 0x17
        /*000a*/ 	.short	(.L_145 - .L_144)
.L_144:
        /*000c*/ 	.word	0x00000000
        /*0010*/ 	.short	0x0002
        /*0012*/ 	.short	0x0010
        /*0014*/ 	.byte	0x00, 0xf0, 0x11, 0x00


	//----- nvinfo : EIATTR_KPARAM_INFO
	.align		4
.L_145:
        /*0018*/ 	.byte	0x04, 0x17
        /*001a*/ 	.short	(.L_147 - .L_146)
.L_146:
        /*001c*/ 	.word	0x00000000
        /*0020*/ 	.short	0x0001
        /*0022*/ 	.short	0x0008
        /*0024*/ 	.byte	0x00, 0xf5, 0x21, 0x00


	//----- nvinfo : EIATTR_KPARAM_INFO
	.align		4
.L_147:
        /*0028*/ 	.byte	0x04, 0x17
        /*002a*/ 	.short	(.L_149 - .L_148)
.L_148:
        /*002c*/ 	.word	0x00000000
        /*0030*/ 	.short	0x0000
        /*0032*/ 	.short	0x0000
        /*0034*/ 	.byte	0x00, 0xf5, 0x21, 0x00


	//----- nvinfo : EIATTR_SPARSE_MMA_MASK
	.align		4
.L_149:
        /*0038*/ 	.byte	0x03, 0x50
        /*003a*/ 	.short	0x0000


	//----- nvinfo : EIATTR_MAXREG_COUNT
	.align		4
        /*003c*/ 	.byte	0x03, 0x1b
        /*003e*/ 	.short	0x00ff


	//----- nvinfo : EIATTR_MERCURY_ISA_VERSION
	.align		4
        /*0040*/ 	.byte	0x03, 0x5f
        /*0042*/ 	.short	0x0101


	//----- nvinfo : EIATTR_VRC_CTA_INIT_COUNT
	.align		4
        /*0044*/ 	.byte	0x02, 0x4a
	.zero		1
	.zero		1


	//----- nvinfo : EIATTR_EXIT_INSTR_OFFSETS
	.align		4
        /*0048*/ 	.byte	0x04, 0x1c
        /*004a*/ 	.short	(.L_151 - .L_150)


	//   ....[0]....
.L_150:
        /*004c*/ 	.word	0x00000090


	//   ....[1]....
        /*0050*/ 	.word	0x00000bb0


	//   ....[2]....
        /*0054*/ 	.word	0x00000be0


	//----- nvinfo : EIATTR_CRS_STACK_SIZE
	.align		4
.L_151:
        /*0058*/ 	.byte	0x04, 0x1e
        /*005a*/ 	.short	(.L_153 - .L_152)
.L_152:
        /*005c*/ 	.word	0x00000000


	//----- nvinfo : EIATTR_CBANK_PARAM_SIZE
	.align		4
.L_153:
        /*0060*/ 	.byte	0x03, 0x19
        /*0062*/ 	.short	0x0014


	//----- nvinfo : EIATTR_PARAM_CBANK
	.align		4
        /*0064*/ 	.byte	0x04, 0x0a
        /*0066*/ 	.short	(.L_155 - .L_154)
	.align		4
.L_154:
        /*0068*/ 	.word	index@(.nv.constant0._Z20crossover_populationP10IndividualP17curandStateXORWOWi)
        /*006c*/ 	.short	0x0380
        /*006e*/ 	.short	0x0014


	//----- nvinfo : EIATTR_SW_WAR
	.align		4
.L_155:
        /*0070*/ 	.byte	0x04, 0x36
        /*0072*/ 	.short	(.L_157 - .L_156)
.L_156:
        /*0074*/ 	.word	0x00000008
.L_157:


//--------------------- .nv.info._Z17mutate_populationP10IndividualP17curandStateXORWOWif --------------------------
	.section	.nv.info._Z17mutate_populationP10IndividualP17curandStateXORWOWif,"",@"SHT_CUDA_INFO"
	.sectionflags	@""
	.align	4


	//----- nvinfo : EIATTR_CUDA_API_VERSION
	.align		4
        /*0000*/ 	.byte	0x04, 0x37
        /*0002*/ 	.short	(.L_159 - .L_158)
.L_158:
        /*0004*/ 	.word	0x00000082


	//----- nvinfo : EIATTR_KPARAM_INFO
	.align		4
.L_159:
        /*0008*/ 	.byte	0x04, 0x17
        /*000a*/ 	.short	(.L_161 - .L_160)
.L_160:
        /*000c*/ 	.word	0x00000000
        /*0010*/ 	.short	0x0003
        /*0012*/ 	.short	0x0014
        /*0014*/ 	.byte	0x00, 0xf0, 0x11, 0x00


	//----- nvinfo : EIATTR_KPARAM_INFO
	.align		4
.L_161:
        /*0018*/ 	.byte	0x04, 0x17
        /*001a*/ 	.short	(.L_163 - .L_162)
.L_162:
        /*001c*/ 	.word	0x00000000
        /*0020*/ 	.short	0x0002
        /*0022*/ 	.short	0x0010
        /*0024*/ 	.byte	0x00, 0xf0, 0x11, 0x00


	//----- nvinfo : EIATTR_KPARAM_INFO
	.align		4
.L_163:
        /*0028*/ 	.byte	0x04, 0x17
        /*002a*/ 	.short	(.L_165 - .L_164)
.L_164:
        /*002c*/ 	.word	0x00000000
        /*0030*/ 	.short	0x0001
        /*0032*/ 	.short	0x0008
        /*0034*/ 	.byte	0x00, 0xf5, 0x21, 0x00


	//----- nvinfo : EIATTR_KPARAM_INFO
	.align		4
.L_165:
        /*0038*/ 	.byte	0x04, 0x17
        /*003a*/ 	.short	(.L_167 - .L_166)
.L_166:
        /*003c*/ 	.word	0x00000000
        /*0040*/ 	.short	0x0000
        /*0042*/ 	.short	0x0000
        /*0044*/ 	.byte	0x00, 0xf5, 0x21, 0x00


	//----- nvinfo : EIATTR_SPARSE_MMA_MASK
	.align		4
.L_167:
        /*0048*/ 	.byte	0x03, 0x50
        /*004a*/ 	.short	0x0000


	//----- nvinfo : EIATTR_MAXREG_COUNT
	.align		4
        /*004c*/ 	.byte	0x03, 0x1b
        /*004e*/ 	.short	0x00ff


	//----- nvinfo : EIATTR_MERCURY_ISA_VERSION
	.align		4
        /*0050*/ 	.byte	0x03, 0x5f
        /*0052*/ 	.short	0x0101


	//----- nvinfo : EIATTR_VRC_CTA_INIT_COUNT
	.align		4
        /*0054*/ 	.byte	0x02, 0x4a
	.zero		1
	.zero		1


	//----- nvinfo : EIATTR_EXIT_INSTR_OFFSETS
	.align		4
        /*0058*/ 	.byte	0x04, 0x1c
        /*005a*/ 	.short	(.L_169 - .L_168)


	//   ....[0]....
.L_168:
        /*005c*/ 	.word	0x00000070


	//   ....[1]....
        /*0060*/ 	.word	0x00000830


	//----- nvinfo : EIATTR_CRS_STACK_SIZE
	.align		4
.L_169:
        /*0064*/ 	.byte	0x04, 0x1e
        /*0066*/ 	.short	(.L_171 - .L_170)
.L_170:
        /*0068*/ 	.word	0x00000000


	//----- nvinfo : EIATTR_CBANK_PARAM_SIZE
	.align		4
.L_171:
        /*006c*/ 	.byte	0x03, 0x19
        /*006e*/ 	.short	0x0018


	//----- nvinfo : EIATTR_PARAM_CBANK
	.align		4
        /*0070*/ 	.byte	0x04, 0x0a
        /*0072*/ 	.short	(.L_173 - .L_172)
	.align		4
.L_172:
        /*0074*/ 	.word	index@(.nv.constant0._Z17mutate_populationP10IndividualP17curandStateXORWOWif)
        /*0078*/ 	.short	0x0380
        /*007a*/ 	.short	0x0018


	//----- nvinfo : EIATTR_SW_WAR
	.align		4
.L_173:
        /*007c*/ 	.byte	0x04, 0x36
        /*007e*/ 	.short	(.L_175 - .L_174)
.L_174:
        /*0080*/ 	.word	0x00000008
.L_175:


//--------------------- .nv.info._Z19generate_populationP10IndividualP17curandStateXORWOWi --------------------------
	.section	.nv.info._Z19generate_populationP10IndividualP17curandStateXORWOWi,"",@"SHT_CUDA_INFO"
	.sectionflags	@""
	.align	4


	//----- nvinfo : EIATTR_CUDA_API_VERSION
	.align		4
        /*0000*/ 	.byte	0x04, 0x37
        /*0002*/ 	.short	(.L_177 - .L_176)
.L_176:
        /*0004*/ 	.word	0x00000082


	//----- nvinfo : EIATTR_KPARAM_INFO
	.align		4
.L_177:
        /*0008*/ 	.byte	0x04, 0x17
        /*000a*/ 	.short	(.L_179 - .L_178)
.L_178:
        /*000c*/ 	.word	0x00000000
        /*0010*/ 	.short	0x0002
        /*0012*/ 	.short	0x0010
        /*0014*/ 	.byte	0x00, 0xf0, 0x11, 0x00


	//----- nvinfo : EIATTR_KPARAM_INFO
	.align		4
.L_179:
        /*0018*/ 	.byte	0x04, 0x17
        /*001a*/ 	.short	(.L_181 - .L_180)
.L_180:
        /*001c*/ 	.word	0x00000000
        /*0020*/ 	.short	0x0001
        /*0022*/ 	.short	0x0008
        /*0024*/ 	.byte	0x00, 0xf5, 0x21, 0x00


	//----- nvinfo : EIATTR_KPARAM_INFO
	.align		4
.L_181:
        /*0028*/ 	.byte	0x04, 0x17
        /*002a*/ 	.short	(.L_183 - .L_182)
.L_182:
        /*002c*/ 	.word	0x00000000
        /*0030*/ 	.short	0x0000
        /*0032*/ 	.short	0x0000
        /*0034*/ 	.byte	0x00, 0xf5, 0x21, 0x00


	//----- nvinfo : EIATTR_SPARSE_MMA_MASK
	.align		4
.L_183:
        /*0038*/ 	.byte	0x03, 0x50
        /*003a*/ 	.short	0x0000


	//----- nvinfo : EIATTR_MAXREG_COUNT
	.align		4
        /*003c*/ 	.byte	0x03, 0x1b
        /*003e*/ 	.short	0x00ff


	//----- nvinfo : EIATTR_MERCURY_ISA_VERSION
	.align		4
        /*0040*/ 	.byte	0x03, 0x5f
        /*0042*/ 	.short	0x0101


	//----- nvinfo : EIATTR_VRC_CTA_INIT_COUNT
	.align		4
        /*0044*/ 	.byte	0x02, 0x4a
	.zero		1
	.zero		1


	//----- nvinfo : EIATTR_EXIT_INSTR_OFFSETS
	.align		4
        /*0048*/ 	.byte	0x04, 0x1c
        /*004a*/ 	.short	(.L_185 - .L_184)


	//   ....[0]....
.L_184:
        /*004c*/ 	.word	0x00000070


	//   ....[1]....
        /*0050*/ 	.word	0x00000770


	//----- nvinfo : EIATTR_CBANK_PARAM_SIZE
	.align		4
.L_185:
        /*0054*/ 	.byte	0x03, 0x19
        /*0056*/ 	.short	0x0014


	//----- nvinfo : EIATTR_PARAM_CBANK
	.align		4
        /*0058*/ 	.byte	0x04, 0x0a
        /*005a*/ 	.short	(.L_187 - .L_186)
	.align		4
.L_186:
        /*005c*/ 	.word	index@(.nv.constant0._Z19generate_populationP10IndividualP17curandStateXORWOWi)
        /*0060*/ 	.short	0x0380
        /*0062*/ 	.short	0x0014


	//----- nvinfo : EIATTR_SW_WAR
	.align		4
.L_187:
        /*0064*/ 	.byte	0x04, 0x36
        /*0066*/ 	.short	(.L_189 - .L_188)
.L_188:
        /*0068*/ 	.word	0x00000008
.L_189:


//--------------------- .nv.info._Z17init_random_stateP17curandStateXORWOWi --------------------------
	.section	.nv.info._Z17init_random_stateP17curandStateXORWOWi,"",@"SHT_CUDA_INFO"
	.sectionflags	@""
	.align	4


	//----- nvinfo : EIATTR_CUDA_API_VERSION
	.align		4
        /*0000*/ 	.byte	0x04, 0x37
        /*0002*/ 	.short	(.L_191 - .L_190)
.L_190:
        /*0004*/ 	.word	0x00000082


	//----- nvinfo : EIATTR_KPARAM_INFO
	.align		4
.L_191:
        /*0008*/ 	.byte	0x04, 0x17
        /*000a*/ 	.short	(.L_193 - .L_192)
.L_192:
        /*000c*/ 	.word	0x00000000
        /*0010*/ 	.short	0x0001
        /*0012*/ 	.short	0x0008
        /*0014*/ 	.byte	0x00, 0xf0, 0x11, 0x00


	//----- nvinfo : EIATTR_KPARAM_INFO
	.align		4
.L_193:
        /*0018*/ 	.byte	0x04, 0x17
        /*001a*/ 	.short	(.L_195 - .L_194)
.L_194:
        /*001c*/ 	.word	0x00000000
        /*0020*/ 	.short	0x0000
        /*0022*/ 	.short	0x0000
        /*0024*/ 	.byte	0x00, 0xf5, 0x21, 0x00


	//----- nvinfo : EIATTR_SPARSE_MMA_MASK
	.align		4
.L_195:
        /*0028*/ 	.byte	0x03, 0x50
        /*002a*/ 	.short	0x0000


	//----- nvinfo : EIATTR_MAXREG_COUNT
	.align		4
        /*002c*/ 	.byte	0x03, 0x1b
        /*002e*/ 	.short	0x00ff


	//----- nvinfo : EIATTR_MERCURY_ISA_VERSION
	.align		4
        /*0030*/ 	.byte	0x03, 0x5f
        /*0032*/ 	.short	0x0101


	//----- nvinfo : EIATTR_VRC_CTA_INIT_COUNT
	.align		4
        /*0034*/ 	.byte	0x02, 0x4a
	.zero		1
	.zero		1


	//----- nvinfo : EIATTR_EXIT_INSTR_OFFSETS
	.align		4
        /*0038*/ 	.byte	0x04, 0x1c
        /*003a*/ 	.short	(.L_197 - .L_196)


	//   ....[0]....
.L_196:
        /*003c*/ 	.word	0x00000070


	//   ....[1]....
        /*0040*/ 	.word	0x00000f00


	//----- nvinfo : EIATTR_CRS_STACK_SIZE
	.align		4
.L_197:
        /*0044*/ 	.byte	0x04, 0x1e
        /*0046*/ 	.short	(.L_199 - .L_198)
.L_198:
        /*0048*/ 	.word	0x00000000


	//----- nvinfo : EIATTR_CBANK_PARAM_SIZE
	.align		4
.L_199:
        /*004c*/ 	.byte	0x03, 0x19
        /*004e*/ 	.short	0x000c


	//----- nvinfo : EIATTR_PARAM_CBANK
	.align		4
        /*0050*/ 	.byte	0x04, 0x0a
        /*0052*/ 	.short	(.L_201 - .L_200)
	.align		4
.L_200:
        /*0054*/ 	.word	index@(.nv.constant0._Z17init_random_stateP17curandStateXORWOWi)
        /*0058*/ 	.short	0x0380
        /*005a*/ 	.short	0x000c


	//----- nvinfo : EIATTR_SW_WAR
	.align		4
.L_201:
        /*005c*/ 	.byte	0x04, 0x36
        /*005e*/ 	.short	(.L_203 - .L_202)
.L_202:
        /*0060*/ 	.word	0x00000008
.L_203:


//--------------------- .nv.callgraph             --------------------------
	.section	.nv.callgraph,"",@"SHT_CUDA_CALLGRAPH"
	.align	4
	.sectionentsize	8
	.align		4
        /*0000*/ 	.word	0x00000000
	.align		4
        /*0004*/ 	.word	0xffffffff
	.align		4
        /*0008*/ 	.word	0x00000000
	.align		4
        /*000c*/ 	.word	0xfffffffe
	.align		4
        /*0010*/ 	.word	0x00000000
	.align		4
        /*0014*/ 	.word	0xfffffffd
	.align		4
        /*0018*/ 	.word	0x00000000
	.align		4
        /*001c*/ 	.word	0xfffffffc


//--------------------- .nv.constant4             --------------------------
	.section	.nv.constant4,"a",@progbits
	.align	8
	.align		8
.nv.constant4:
        /*0000*/ 	.dword	precalc_xorwow_matrix
	.align		8
        /*0008*/ 	.dword	precalc_xorwow_offset_matrix
	.align		8
        /*0010*/ 	.dword	mrg32k3aM1
	.align		8
        /*0018*/ 	.dword	mrg32k3aM2
	.align		8
        /*0020*/ 	.dword	mrg32k3aM1SubSeq
	.align		8
        /*0028*/ 	.dword	mrg32k3aM2SubSeq
	.align		8
        /*0030*/ 	.dword	mrg32k3aM1Seq
	.align		8
        /*0038*/ 	.dword	mrg32k3aM2Seq
	.align		8
        /*0040*/ 	.dword	_ZN34_INTERNAL_8c0b77d1_4_k_cu_6f368b684cuda3std3__45__cpo5beginE
	.align		8
        /*0048*/ 	.dword	_ZN34_INTERNAL_8c0b77d1_4_k_cu_6f368b684cuda3std3__45__cpo3endE
	.align		8
        /*0050*/ 	.dword	_ZN34_INTERNAL_8c0b77d1_4_k_cu_6f368b684cuda3std3__45__cpo6cbeginE
	.align		8
        /*0058*/ 	.dword	_ZN34_INTERNAL_8c0b77d1_4_k_cu_6f368b684cuda3std3__45__cpo4cendE
	.align		8
        /*0060*/ 	.dword	_ZN34_INTERNAL_8c0b77d1_4_k_cu_6f368b684cuda3std3__45__cpo6rbeginE
	.align		8
        /*0068*/ 	.dword	_ZN34_INTERNAL_8c0b77d1_4_k_cu_6f368b684cuda3std3__45__cpo4rendE
	.align		8
        /*0070*/ 	.dword	_ZN34_INTERNAL_8c0b77d1_4_k_cu_6f368b684cuda3std3__45__cpo7crbeginE
	.align		8
        /*0078*/ 	.dword	_ZN34_INTERNAL_8c0b77d1_4_k_cu_6f368b684cuda3std3__45__cpo5crendE
	.align		8
        /*0080*/ 	.dword	_ZN34_INTERNAL_8c0b77d1_4_k_cu_6f368b684cuda3std3__436_GLOBAL__N__8c0b77d1_4_k_cu_6f368b686ignoreE
	.align		8
        /*0088*/ 	.dword	_ZN34_INTERNAL_8c0b77d1_4_k_cu_6f368b684cuda3std3__419piecewise_constructE
	.align		8
        /*0090*/ 	.dword	_ZN34_INTERNAL_8c0b77d1_4_k_cu_6f368b684cuda3std3__48in_placeE
	.align		8
        /*0098*/ 	.dword	_ZN34_INTERNAL_8c0b77d1_4_k_cu_6f368b684cuda3std3__420unreachable_sentinelE
	.align		8
        /*00a0*/ 	.dword	_ZN34_INTERNAL_8c0b77d1_4_k_cu_6f368b684cuda3std3__47nulloptE
	.align		8
        /*00a8*/ 	.dword	_ZN34_INTERNAL_8c0b77d1_4_k_cu_6f368b684cuda3std3__48unexpectE
	.align		8
        /*00b0*/ 	.dword	_ZN34_INTERNAL_8c0b77d1_4_k_cu_6f368b684cuda3std6ranges3__45__cpo4swapE
	.align		8
        /*00b8*/ 	.dword	_ZN34_INTERNAL_8c0b77d1_4_k_cu_6f368b684cuda3std6ranges3__45__cpo9iter_moveE
	.align		8
        /*00c0*/ 	.dword	_ZN34_INTERNAL_8c0b77d1_4_k_cu_6f368b684cuda3std6ranges3__45__cpo5beginE
	.align		8
        /*00c8*/ 	.dword	_ZN34_INTERNAL_8c0b77d1_4_k_cu_6f368b684cuda3std6ranges3__45__cpo3endE
	.align		8
        /*00d0*/ 	.dword	_ZN34_INTERNAL_8c0b77d1_4_k_cu_6f368b684cuda3std6ranges3__45__cpo6cbeginE
	.align		8
        /*00d8*/ 	.dword	_ZN34_INTERNAL_8c0b77d1_4_k_cu_6f368b684cuda3std6ranges3__45__cpo4cendE
	.align		8
        /*00e0*/ 	.dword	_ZN34_INTERNAL_8c0b77d1_4_k_cu_6f368b684cuda3std6ranges3__45__cpo7advanceE
	.align		8
        /*00e8*/ 	.dword	_ZN34_INTERNAL_8c0b77d1_4_k_cu_6f368b684cuda3std6ranges3__45__cpo9iter_swapE
	.align		8
        /*00f0*/ 	.dword	_ZN34_INTERNAL_8c0b77d1_4_k_cu_6f368b684cuda3std6ranges3__45__cpo4nextE
	.align		8
        /*00f8*/ 	.dword	_ZN34_INTERNAL_8c0b77d1_4_k_cu_6f368b684cuda3std6ranges3__45__cpo4prevE
	.align		8
        /*0100*/ 	.dword	_ZN34_INTERNAL_8c0b77d1_4_k_cu_6f368b684cuda3std6ranges3__45__cpo4dataE
	.align		8
        /*0108*/ 	.dword	_ZN34_INTERNAL_8c0b77d1_4_k_cu_6f368b684cuda3std6ranges3__45__cpo5cdataE
	.align		8
        /*0110*/ 	.dword	_ZN34_INTERNAL_8c0b77d1_4_k_cu_6f368b684cuda3std6ranges3__45__cpo4sizeE
	.align		8
        /*0118*/ 	.dword	_ZN34_INTERNAL_8c0b77d1_4_k_cu_6f368b684cuda3std6ranges3__45__cpo5ssizeE
	.align		8
        /*0120*/ 	.dword	_ZN34_INTERNAL_8c0b77d1_4_k_cu_6f368b684cuda3std6ranges3__45__cpo8distanceE
	.align		8
        /*0128*/ 	.dword	_ZN34_INTERNAL_8c0b77d1_4_k_cu_6f368b686thrust24THRUST_300001_SM_1000_NS8cuda_cub3parE
	.align		8
        /*0130*/ 	.dword	_ZN34_INTERNAL_8c0b77d1_4_k_cu_6f368b686thrust24THRUST_300001_SM_1000_NS8cuda_cub10par_nosyncE
	.align		8
        /*0138*/ 	.dword	_ZN34_INTERNAL_8c0b77d1_4_k_cu_6f368b686thrust24THRUST_300001_SM_1000_NS6system6detail10sequential3seqE
	.align		8
        /*0140*/ 	.dword	_ZN34_INTERNAL_8c0b77d1_4_k_cu_6f368b686thrust24THRUST_300001_SM_1000_NS12placeholders2_1E
	.align		8
        /*0148*/ 	.dword	_ZN34_INTERNAL_8c0b77d1_4_k_cu_6f368b686thrust24THRUST_300001_SM_1000_NS12placeholders2_2E
	.align		8
        /*0150*/ 	.dword	_ZN34_INTERNAL_8c0b77d1_4_k_cu_6f368b686thrust24THRUST_300001_SM_1000_NS12placeholders2_3E
	.align		8
        /*0158*/ 	.dword	_ZN34_INTERNAL_8c0b77d1_4_k_cu_6f368b686thrust24THRUST_300001_SM_1000_NS12placeholders2_4E
	.align		8
        /*0160*/ 	.dword	_ZN34_INTERNAL_8c0b77d1_4_k_cu_6f368b686thrust24THRUST_300001_SM_1000_NS12placeholders2_5E
	.align		8
        /*0168*/ 	.dword	_ZN34_INTERNAL_8c0b77d1_4_k_cu_6f368b686thrust24THRUST_300001_SM_1000_NS12placeholders2_6E
	.align		8
        /*0170*/ 	.dword	_ZN34_INTERNAL_8c0b77d1_4_k_cu_6f368b686thrust24THRUST_300001_SM_1000_NS12placeholders2_7E
	.align		8
        /*0178*/ 	.dword	_ZN34_INTERNAL_8c0b77d1_4_k_cu_6f368b686thrust24THRUST_300001_SM_1000_NS12placeholders2_8E
	.align		8
        /*0180*/ 	.dword	_ZN34_INTERNAL_8c0b77d1_4_k_cu_6f368b686thrust24THRUST_300001_SM_1000_NS12placeholders2_9E
	.align		8
        /*0188*/ 	.dword	_ZN34_INTERNAL_8c0b77d1_4_k_cu_6f368b686thrust24THRUST_300001_SM_1000_NS12placeholders3_10E
	.align		8
        /*0190*/ 	.dword	_ZN34_INTERNAL_8c0b77d1_4_k_cu_6f368b686thrust24THRUST_300001_SM_1000_NS3seqE


//--------------------- .nv.constant3             --------------------------
	.section	.nv.constant3,"a",@progbits
	.align	8
.nv.constant3:
	.type		__cr_lgamma_table,@object
	.size		__cr_lgamma_table,(.L_8 - __cr_lgamma_table)
__cr_lgamma_table:
        /*0000*/ 	.byte	0x00, 0x00, 0x00, 0x00, 0x00, 0x00, 0x00, 0x00, 0x00, 0x00, 0x00, 0x00, 0x00, 0x00, 0x00, 0x00
        /*0010*/ 	.byte	0xef, 0x39, 0xfa, 0xfe, 0x42, 0x2e, 0xe6, 0x3f, 0x02, 0x20, 0x2a, 0xfa, 0x0b, 0xab, 0xfc, 0x3f
        /*0020*/ 	.byte	0xf9, 0x2c, 0x92, 0x7c, 0xa7, 0x6c, 0x09, 0x40, 0xc9, 0x79, 0x44, 0x3c, 0x64, 0x26, 0x13, 0x40
        /*0030*/ 	.byte	0xca, 0x01, 0xcf, 0x3a, 0x27, 0x51, 0x1a, 0x40, 0x30, 0xcc, 0x2d, 0xf3, 0xe1, 0x0c, 0x21, 0x40
        /*0040*/ 	.byte	0x0d, 0xb7, 0xfc, 0x82, 0x8e, 0x35, 0x25, 0x40
.L_8:


//--------------------- .text._ZN3cub18CUB_300001_SM_10006detail11EmptyKernelIvEEvv --------------------------
	.section	.text._ZN3cub18CUB_300001_SM_10006detail11EmptyKernelIvEEvv,"ax",@progbits
	.align	128
        .global         _ZN3cub18CUB_300001_SM_10006detail11EmptyKernelIvEEvv
        .type           _ZN3cub18CUB_300001_SM_10006detail11EmptyKernelIvEEvv,@function
        .size           _ZN3cub18CUB_300001_SM_10006detail11EmptyKernelIvEEvv,(.L_x_38 - _ZN3cub18CUB_300001_SM_10006detail11EmptyKernelIvEEvv)
        .other          _ZN3cub18CUB_300001_SM_10006detail11EmptyKernelIvEEvv,@"STO_CUDA_ENTRY STV_DEFAULT"
_ZN3cub18CUB_300001_SM_10006detail11EmptyKernelIvEEvv:
.text._ZN3cub18CUB_300001_SM_10006detail11EmptyKernelIvEEvv:
[----:B------:R-:W-:Y:S01]  /*0000*/  LDC R1, c[0x0][0x37c] ;  /* 0x0000df00ff017b82 */ /* 0x000fe20000000800 */
[----:B------:R-:W-:Y:S05]  /*0010*/  EXIT ;  /* 0x000000000000794d */ /* 0x000fea0003800000 */
.L_x_0:
[----:B------:R-:W-:-:S00]  /*0020*/  BRA `(.L_x_0) ;  /* 0xfffffffc00fc7947 */ /* 0x000fc0000383ffff */
[----:B------:R-:W-:-:S00]  /*0030*/  NOP ;  /* 0x0000000000007918 */ /* 0x000fc00000000000 */
        /* <DEDUP_REMOVED lines=12> */
.L_x_38:


//--------------------- .text._Z22select_best_individualP10IndividualPfiS0_S1_ --------------------------
	.section	.text._Z22select_best_individualP10IndividualPfiS0_S1_,"ax",@progbits
	.align	128
        .global         _Z22select_best_individualP10IndividualPfiS0_S1_
        .type           _Z22select_best_individualP10IndividualPfiS0_S1_,@function
        .size           _Z22select_best_individualP10IndividualPfiS0_S1_,(.L_x_39 - _Z22select_best_individualP10IndividualPfiS0_S1_)
        .other          _Z22select_best_individualP10IndividualPfiS0_S1_,@"STO_CUDA_ENTRY STV_DEFAULT"
_Z22select_best_individualP10IndividualPfiS0_S1_:
.text._Z22select_best_individualP10IndividualPfiS0_S1_:
[----:B------:R-:W-:Y:S01]  /*0000*/  LDC R1, c[0x0][0x37c] ;  /* 0x0000df00ff017b82 */ /* 0x000fe20000000800 */
[----:B------:R-:W0:Y:S07]  /*0010*/  S2R R0, SR_TID.X ;  /* 0x0000000000007919 */ /* 0x000e2e0000002100 */
[----:B------:R-:W0:Y:S01]  /*0020*/  S2UR UR4, SR_CTAID.X ;  /* 0x00000000000479c3 */ /* 0x000e220000002500 */
[----:B------:R-:W1:Y:S07]  /*0030*/  LDCU UR5, c[0x0][0x390] ;  /* 0x00007200ff0577ac */ /* 0x000e6e0008000800 */
[----:B------:R-:W0:Y:S02]  /*0040*/  LDC R7, c[0x0][0x360] ;  /* 0x0000d800ff077b82 */ /* 0x000e240000000800 */
[----:B0-----:R-:W-:-:S05]  /*0050*/  IMAD R7, R7, UR4, R0 ;  /* 0x0000000407077c24 */ /* 0x001fca000f8e0200 */
[----:B-1----:R-:W-:-:S13]  /*0060*/  ISETP.GE.AND P0, PT, R7, UR5, PT ;  /* 0x0000000507007c0c */ /* 0x002fda000bf06270 */
[----:B------:R-:W-:Y:S05]  /*0070*/  @P0 EXIT ;  /* 0x000000000000094d */ /* 0x000fea0003800000 */
[----:B------:R-:W0:Y:S01]  /*0080*/  LDC.64 R2, c[0x0][0x388] ;  /* 0x0000e200ff027b82 */ /* 0x000e220000000a00 */
[----:B------:R-:W1:Y:S07]  /*0090*/  LDCU.64 UR4, c[0x0][0x358] ;  /* 0x00006b00ff0477ac */ /* 0x000e6e0008000a00 */
[----:B------:R-:W2:Y:S01]  /*00a0*/  LDC.64 R4, c[0x0][0x3a0] ;  /* 0x0000e800ff047b82 */ /* 0x000ea20000000a00 */
[----:B0-----:R-:W-:-:S05]  /*00b0*/  IMAD.WIDE R2, R7, 0x4, R2 ;  /* 0x0000000407027825 */ /* 0x001fca00078e0202 */
[----:B-1----:R-:W3:Y:S04]  /*00c0*/  LDG.E R9, desc[UR4][R2.64] ;  /* 0x0000000402097981 */ /* 0x002ee8000c1e1900 */
[----:B--2---:R-:W3:Y:S02]  /*00d0*/  LDG.E R0, desc[UR4][R4.64] ;  /* 0x0000000404007981 */ /* 0x004ee4000c1e1900 */
[----:B---3--:R-:W-:-:S13]  /*00e0*/  FSETP.GEU.AND P0, PT, R9, R0, PT ;  /* 0x000000000900720b */ /* 0x008fda0003f0e000 */
[----:B------:R-:W-:Y:S05]  /*00f0*/  @P0 EXIT ;  /* 0x000000000000094d */ /* 0x000fea0003800000 */
[----:B------:R-:W0:Y:S01]  /*0100*/  LDC.64 R2, c[0x0][0x380] ;  /* 0x0000e000ff027b82 */ /* 0x000e220000000a00 */
[----:B------:R-:W-:Y:S01]  /*0110*/  STG.E desc[UR4][R4.64], R9 ;  /* 0x0000000904007986 */ /* 0x000fe2000c101904 */
[----:B0-----:R-:W-:-:S05]  /*0120*/  IMAD.WIDE R2, R7, 0x14, R2 ;  /* 0x0000001407027825 */ /* 0x001fca00078e0202 */
[----:B------:R-:W2:Y:S04]  /*0130*/  LDG.E R11, desc[UR4][R2.64] ;  /* 0x00000004020b7981 */ /* 0x000ea8000c1e1900 */
[----:B------:R-:W3:Y:S04]  /*0140*/  LDG.E R13, desc[UR4][R2.64+0x4] ;  /* 0x00000404020d7981 */ /* 0x000ee8000c1e1900 */
[----:B------:R-:W4:Y:S04]  /*0150*/  LDG.E R15, desc[UR4][R2.64+0x8] ;  /* 0x00000804020f7981 */ /* 0x000f28000c1e1900 */
[----:B------:R-:W5:Y:S04]  /*0160*/  LDG.E R17, desc[UR4][R2.64+0xc] ;  /* 0x00000c0402117981 */ /* 0x000f68000c1e1900 */
[----:B------:R-:W5:Y:S01]  /*0170*/  LDG.E R19, desc[UR4][R2.64+0x10] ;  /* 0x0000100402137981 */ /* 0x000f62000c1e1900 */
[----:B------:R-:W2:Y:S03]  /*0180*/  LDC.64 R6, c[0x0][0x398] ;  /* 0x0000e600ff067b82 */ /* 0x000ea60000000a00 */
[----:B--2---:R-:W-:Y:S04]  /*0190*/  STG.E desc[UR4][R6.64], R11 ;  /* 0x0000000b06007986 */ /* 0x004fe8000c101904 */
[----:B---3--:R-:W-:Y:S04]  /*01a0*/  STG.E desc[UR4][R6.64+0x4], R13 ;  /* 0x0000040d06007986 */ /* 0x008fe8000c101904 */
[----:B----4-:R-:W-:Y:S04]  /*01b0*/  STG.E desc[UR4][R6.64+0x8], R15 ;  /* 0x0000080f06007986 */ /* 0x010fe8000c101904 */
[----:B-----5:R-:W-:Y:S04]  /*01c0*/  STG.E desc[UR4][R6.64+0xc], R17 ;  /* 0x00000c1106007986 */ /* 0x020fe8000c101904 */
[----:B------:R-:W-:Y:S01]  /*01d0*/  STG.E desc[UR4][R6.64+0x10], R19 ;  /* 0x0000101306007986 */ /* 0x000fe2000c101904 */
[----:B------:R-:W-:Y:S05]  /*01e0*/  EXIT ;  /* 0x000000000000794d */ /* 0x000fea0003800000 */
.L_x_1:
        /* <DEDUP_REMOVED lines=9> */
.L_x_39:


//--------------------- .text._Z16evaluate_fitnessP10IndividualPfPKfS3_ii --------------------------
	.section	.text._Z16evaluate_fitnessP10IndividualPfPKfS3_ii,"ax",@progbits
	.align	128
        .global         _Z16evaluate_fitnessP10IndividualPfPKfS3_ii
        .type           _Z16evaluate_fitnessP10IndividualPfPKfS3_ii,@function
        .size           _Z16evaluate_fitnessP10IndividualPfPKfS3_ii,(.L_x_40 - _Z16evaluate_fitnessP10IndividualPfPKfS3_ii)
        .other          _Z16evaluate_fitnessP10IndividualPfPKfS3_ii,@"STO_CUDA_ENTRY STV_DEFAULT"
_Z16evaluate_fitnessP10IndividualPfPKfS3_ii:
.text._Z16evaluate_fitnessP10IndividualPfPKfS3_ii:
        /* <DEDUP_REMOVED lines=8> */
[----:B------:R-:W0:Y:S01]  /*0080*/  LDCU UR4, c[0x0][0x3a4] ;  /* 0x00007480ff0477ac */ /* 0x000e220008000800 */
[----:B------:R-:W-:Y:S01]  /*0090*/  HFMA2 R2, -RZ, RZ, 0, 0 ;  /* 0x00000000ff027431 */ /* 0x000fe200000001ff */
[----:B------:R-:W1:Y:S01]  /*00a0*/  LDCU.64 UR6, c[0x0][0x358] ;  /* 0x00006b00ff0677ac */ /* 0x000e620008000a00 */
[----:B0-----:R-:W-:-:S09]  /*00b0*/  UISETP.GE.AND UP0, UPT, UR4, 0x1, UPT ;  /* 0x000000010400788c */ /* 0x001fd2000bf06270 */
[----:B-1----:R-:W-:Y:S05]  /*00c0*/  BRA.U !UP0, `(.L_x_2) ;  /* 0x0000001508747547 */ /* 0x002fea000b800000 */
[----:B------:R-:W0:Y:S01]  /*00d0*/  LDC.64 R10, c[0x0][0x380] ;  /* 0x0000e000ff0a7b82 */ /* 0x000e220000000a00 */
[----:B------:R-:W1:Y:S01]  /*00e0*/  LDCU.64 UR10, c[0x0][0x398] ;  /* 0x00007300ff0a77ac */ /* 0x000e620008000a00 */
[----:B------:R-:W2:Y:S01]  /*00f0*/  LDCU.64 UR8, c[0x0][0x390] ;  /* 0x00007200ff0877ac */ /* 0x000ea20008000a00 */
[----:B0-----:R-:W-:-:S05]  /*0100*/  IMAD.WIDE R10, R0, 0x14, R10 ;  /* 0x00000014000a7825 */ /* 0x001fca00078e020a */
[----:B------:R-:W3:Y:S04]  /*0110*/  LDG.E R8, desc[UR6][R10.64] ;  /* 0x000000060a087981 */ /* 0x000ee8000c1e1900 */
[----:B------:R-:W4:Y:S04]  /*0120*/  LDG.E R3, desc[UR6][R10.64+0x4] ;  /* 0x000004060a037981 */ /* 0x000f28000c1e1900 */
[----:B------:R-:W5:Y:S04]  /*0130*/  LDG.E R4, desc[UR6][R10.64+0x8] ;  /* 0x000008060a047981 */ /* 0x000f68000c1e1900 */
[----:B------:R-:W2:Y:S04]  /*0140*/  LDG.E R5, desc[UR6][R10.64+0xc] ;  /* 0x00000c060a057981 */ /* 0x000ea8000c1e1900 */
[----:B------:R-:W2:Y:S01]  /*0150*/  LDG.E R6, desc[UR6][R10.64+0x10] ;  /* 0x000010060a067981 */ /* 0x000ea2000c1e1900 */
[----:B------:R-:W-:Y:S01]  /*0160*/  UIADD3 UR4, UPT, UPT, -UR4, URZ, URZ ;  /* 0x000000ff04047290 */ /* 0x000fe2000fffe1ff */
[----:B---3--:R-:W-:-:S04]  /*0170*/  FADD R8, RZ, R8 ;  /* 0x00000008ff087221 */ /* 0x008fc80000000000 */
[----:B----4-:R-:W-:-:S04]  /*0180*/  FADD R7, R3, R8 ;  /* 0x0000000803077221 */ /* 0x010fc80000000000 */
[----:B-----5:R-:W-:-:S04]  /*0190*/  FADD R2, R4, R7 ;  /* 0x0000000704027221 */ /* 0x020fc80000000000 */
[----:B--2---:R-:W-:Y:S01]  /*01a0*/  FADD R7, R5, R2 ;  /* 0x0000000205077221 */ /* 0x004fe20000000000 */
[----:B------:R-:W-:-:S03]  /*01b0*/  MOV R2, RZ ;  /* 0x000000ff00027202 */ /* 0x000fc60000000f00 */
[----:B-1----:R-:W-:-:S07]  /*01c0*/  FADD R7, R6, R7 ;  /* 0x0000000706077221 */ /* 0x002fce0000000000 */
.L_x_7:
[----:B------:R-:W-:Y:S02]  /*01d0*/  MOV R10, UR8 ;  /* 0x00000008000a7c02 */ /* 0x000fe40008000f00 */
[----:B------:R-:W-:-:S05]  /*01e0*/  MOV R11, UR9 ;  /* 0x00000009000b7c02 */ /* 0x000fca0008000f00 */
[----:B------:R-:W2:Y:S01]  /*01f0*/  LDG.E R10, desc[UR6][R10.64] ;  /* 0x000000060a0a7981 */ /* 0x000ea2000c1e1900 */
[----:B------:R-:W-:-:S04]  /*0200*/  UIADD3 UR4, UPT, UPT, UR4, 0x1, URZ ;  /* 0x0000000104047890 */ /* 0x000fc8000fffe0ff */
[----:B------:R-:W-:Y:S01]  /*0210*/  UISETP.NE.AND UP2, UPT, UR4, URZ, UPT ;  /* 0x000000ff0400728c */ /* 0x000fe2000bf45270 */
[C---:B--2---:R-:W-:Y:S01]  /*0220*/  FMUL R9, |R10|.reuse, 16777216 ;  /* 0x4b8000000a097820 */ /* 0x044fe20000400200 */
[C---:B------:R-:W-:Y:S02]  /*0230*/  FSETP.GEU.AND P0, PT, |R10|.reuse, 1.175494350822287508e-38, PT ;  /* 0x008000000a00780b */ /* 0x040fe40003f0e200 */
[----:B------:R-:W-:Y:S02]  /*0240*/  FSETP.NEU.AND P1, PT, R10, 1, PT ;  /* 0x3f8000000a00780b */ /* 0x000fe40003f2d000 */
[----:B------:R-:W-:-:S04]  /*0250*/  FSEL R9, R9, |R10|, !P0 ;  /* 0x4000000a09097208 */ /* 0x000fc80004000000 */
[----:B------:R-:W-:-:S04]  /*0260*/  IADD3 R12, PT, PT, R9, -0x3f3504f3, RZ ;  /* 0xc0cafb0d090c7810 */ /* 0x000fc80007ffe0ff */
[----:B------:R-:W-:Y:S02]  /*0270*/  LOP3.LUT R14, R12, 0xff800000, RZ, 0xc0, !PT ;  /* 0xff8000000c0e7812 */ /* 0x000fe400078ec0ff */
[----:B------:R-:W-:Y:S02]  /*0280*/  FSEL R12, RZ, -24, P0 ;  /* 0xc1c00000ff0c7808 */ /* 0x000fe40000000000 */
[-C--:B------:R-:W-:Y:S02]  /*0290*/  IADD3 R9, PT, PT, R9, -R14.reuse, RZ ;  /* 0x8000000e09097210 */ /* 0x080fe40007ffe0ff */
[----:B------:R-:W-:Y:S02]  /*02a0*/  I2FP.F32.S32 R13, R14 ;  /* 0x0000000e000d7245 */ /* 0x000fe40000201400 */
[----:B------:R-:W-:Y:S01]  /*02b0*/  FSETP.NEU.AND P0, PT, |R10|, +INF , PT ;  /* 0x7f8000000a00780b */ /* 0x000fe20003f0d200 */
[C---:B------:R-:W-:Y:S01]  /*02c0*/  FADD R15, R9.reuse, 1 ;  /* 0x3f800000090f7421 */ /* 0x040fe20000000000 */
[----:B------:R-:W-:Y:S01]  /*02d0*/  FADD R16, R9, -1 ;  /* 0xbf80000009107421 */ /* 0x000fe20000000000 */
[----:B------:R-:W-:Y:S01]  /*02e0*/  FFMA R14, R13, 1.1920928955078125e-07, R12 ;  /* 0x340000000d0e7823 */ /* 0x000fe2000000000c */
[----:B------:R-:W-:-:S02]  /*02f0*/  MOV R9, 0x3a2c32e4 ;  /* 0x3a2c32e400097802 */ /* 0x000fc40000000f00 */
[----:B------:R-:W-:Y:S01]  /*0300*/  FADD R18, R16, R16 ;  /* 0x0000001010127221 */ /* 0x000fe20000000000 */
[----:B------:R-:W0:Y:S01]  /*0310*/  MUFU.RCP R15, R15 ;  /* 0x0000000f000f7308 */ /* 0x000e220000001000 */
[----:B------:R-:W-:Y:S02]  /*0320*/  FSETP.EQ.OR P0, PT, R10, RZ, !P0 ;  /* 0x000000ff0a00720b */ /* 0x000fe40004702400 */
[----:B0-----:R-:W-:-:S04]  /*0330*/  FMUL R11, R15, R18 ;  /* 0x000000120f0b7220 */ /* 0x001fc80000400000 */
[----:B------:R-:W-:Y:S01]  /*0340*/  FADD R13, R16, -R11 ;  /* 0x8000000b100d7221 */ /* 0x000fe20000000000 */
[C---:B------:R-:W-:Y:S01]  /*0350*/  FMUL R18, R11.reuse, R11 ;  /* 0x0000000b0b127220 */ /* 0x040fe20000400000 */
[----:B------:R-:W-:Y:S02]  /*0360*/  FFMA R12, R11, 1.4426950216293334961, R14 ;  /* 0x3fb8aa3b0b0c7823 */ /* 0x000fe4000000000e */
[----:B------:R-:W-:Y:S01]  /*0370*/  FADD R13, R13, R13 ;  /* 0x0000000d0d0d7221 */ /* 0x000fe20000000000 */
[----:B------:R-:W-:Y:S01]  /*0380*/  FFMA R17, R18, R9, 0.0032181653659790754318 ;  /* 0x3b52e7db12117423 */ /* 0x000fe20000000009 */
[----:B------:R-:W-:Y:S02]  /*0390*/  FADD R14, R14, -R12 ;  /* 0x8000000c0e0e7221 */ /* 0x000fe40000000000 */
[----:B------:R-:W-:Y:S01]  /*03a0*/  FFMA R16, R16, -R11, R13 ;  /* 0x8000000b10107223 */ /* 0x000fe2000000000d */
[----:B------:R-:W-:Y:S01]  /*03b0*/  FFMA R17, R18, R17, 0.018033718690276145935 ;  /* 0x3c93bb7312117423 */ /* 0x000fe20000000011 */
[----:B------:R-:W-:-:S02]  /*03c0*/  FFMA R13, R11, 1.4426950216293334961, R14 ;  /* 0x3fb8aa3b0b0d7823 */ /* 0x000fc4000000000e */
[----:B------:R-:W-:Y:S01]  /*03d0*/  FMUL R16, R15, R16 ;  /* 0x000000100f107220 */ /* 0x000fe20000400000 */
[----:B------:R-:W-:-:S03]  /*03e0*/  FFMA R17, R18, R17, 0.12022458761930465698 ;  /* 0x3df6384f12117423 */ /* 0x000fc60000000011 */
[----:B------:R-:W-:Y:S01]  /*03f0*/  FFMA R14, R16, 1.4426950216293334961, R13 ;  /* 0x3fb8aa3b100e7823 */ /* 0x000fe2000000000d */
[----:B------:R-:W-:-:S03]  /*0400*/  FMUL R18, R18, R17 ;  /* 0x0000001112127220 */ /* 0x000fc60000400000 */
[----:B------:R-:W-:Y:S01]  /*0410*/  FFMA R13, R11, 1.9251366722983220825e-08, R14 ;  /* 0x32a55e340b0d7823 */ /* 0x000fe2000000000e */
[----:B------:R-:W-:-:S04]  /*0420*/  FMUL R14, R18, 3 ;  /* 0x40400000120e7820 */ /* 0x000fc80000400000 */
[----:B------:R-:W-:-:S04]  /*0430*/  FFMA R13, R16, R14, R13 ;  /* 0x0000000e100d7223 */ /* 0x000fc8000000000d */
[----:B------:R-:W-:Y:S01]  /*0440*/  FFMA R13, R11, R18, R13 ;  /* 0x000000120b0d7223 */ /* 0x000fe2000000000d */
[----:B------:R-:W-:-:S03]  /*0450*/  MOV R11, R7 ;  /* 0x00000007000b7202 */ /* 0x000fc60000000f00 */
[----:B------:R-:W-:-:S04]  /*0460*/  FADD R18, R12, R13 ;  /* 0x0000000d0c127221 */ /* 0x000fc80000000000 */
[----:B------:R-:W-:-:S04]  /*0470*/  FADD R12, -R12, R18 ;  /* 0x000000120c0c7221 */ /* 0x000fc80000000100 */
[----:B------:R-:W-:Y:S01]  /*0480*/  FADD R17, R13, -R12 ;  /* 0x8000000c0d117221 */ /* 0x000fe20000000000 */
[----:B------:R-:W-:Y:S06]  /*0490*/  @!P1 BRA `(.L_x_3) ;  /* 0x0000000c00449947 */ /* 0x000fec0003800000 */
[C---:B------:R-:W-:Y:S01]  /*04a0*/  FSETP.GEU.AND P1, PT, R10.reuse, RZ, PT ;  /* 0x000000ff0a00720b */ /* 0x040fe20003f2e000 */
[----:B------:R-:W-:-:S05]  /*04b0*/  FADD R12, R10, R10 ;  /* 0x0000000a0a0c7221 */ /* 0x000fca0000000000 */
[----:B------:R-:W-:-:S07]  /*04c0*/  LOP3.LUT R11, R12, 0x7fffffff, RZ, 0xc0, !PT ;  /* 0x7fffffff0c0b7812 */ /* 0x000fce00078ec0ff */
[----:B------:R-:W-:Y:S05]  /*04d0*/  @P1 BRA `(.L_x_4) ;  /* 0x00000004009c1947 */ /* 0x000fea0003800000 */
[C---:B------:R-:W-:Y:S01]  /*04e0*/  FMUL R23, R18.reuse, 1 ;  /* 0x3f80000012177820 */ /* 0x040fe20000400000 */
[C---:B------:R-:W-:Y:S01]  /*04f0*/  FMUL R19, R18.reuse, 2 ;  /* 0x4000000012137820 */ /* 0x040fe20000400000 */
[C---:B------:R-:W-:Y:S01]  /*0500*/  FMUL R15, R18.reuse, 3 ;  /* 0x40400000120f7820 */ /* 0x040fe20000400000 */
[C---:B------:R-:W-:Y:S01]  /*0510*/  FMUL R13, R18.reuse, 4 ;  /* 0x40800000120d7820 */ /* 0x040fe20000400000 */
[----:B------:R-:W0:Y:S01]  /*0520*/  FRND R16, R23 ;  /* 0x0000001700107307 */ /* 0x000e220000201000 */
[C---:B------:R-:W-:Y:S01]  /*0530*/  FADD R14, R18.reuse, -R23 ;  /* 0x80000017120e7221 */ /* 0x040fe20000000000 */
[C---:B------:R-:W-:Y:S01]  /*0540*/  FFMA R24, R18.reuse, 2, -R19 ;  /* 0x4000000012187823 */ /* 0x040fe20000000813 */
[----:B------:R-:W-:Y:S01]  /*0550*/  FSETP.GT.AND P5, PT, |R23|, 152, PT ;  /* 0x431800001700780b */ /* 0x000fe20003fa4200 */
[C---:B------:R-:W-:Y:S01]  /*0560*/  FFMA R28, R18.reuse, 3, -R15 ;  /* 0x40400000121c7823 */ /* 0x040fe2000000080f */
[C---:B------:R-:W-:Y:S01]  /*0570*/  FADD R14, R17.reuse, R14 ;  /* 0x0000000e110e7221 */ /* 0x040fe20000000000 */
[----:B------:R-:W-:Y:S01]  /*0580*/  FFMA R25, R17, 2, R24 ;  /* 0x4000000011197823 */ /* 0x000fe20000000018 */
[----:B------:R-:W-:Y:S01]  /*0590*/  FSETP.GEU.AND P6, PT, R23, RZ, PT ;  /* 0x000000ff1700720b */ /* 0x000fe20003fce000 */
[----:B------:R-:W1:Y:S01]  /*05a0*/  FRND R22, R19 ;  /* 0x0000001300167307 */ /* 0x000e620000201000 */
[----:B------:R-:W-:Y:S01]  /*05b0*/  FFMA R18, R18, 4, -R13 ;  /* 0x4080000012127823 */ /* 0x000fe2000000080d */
[----:B------:R-:W-:-:S02]  /*05c0*/  FSETP.GT.AND P1, PT, |R19|, 152, PT ;  /* 0x431800001300780b */ /* 0x000fc40003f24200 */
[----:B------:R-:W-:Y:S01]  /*05d0*/  FSETP.GEU.AND P2, PT, R19, RZ, PT ;  /* 0x000000ff1300720b */ /* 0x000fe20003f4e000 */
[----:B------:R-:W-:Y:S01]  /*05e0*/  FFMA R18, R17, 4, R18 ;  /* 0x4080000011127823 */ /* 0x000fe20000000012 */
[----:B0-----:R-:W-:Y:S02]  /*05f0*/  FADD R21, R23, -R16 ;  /* 0x8000001017157221 */ /* 0x001fe40000000000 */
[----:B------:R-:W0:Y:S01]  /*0600*/  FRND R20, R15 ;  /* 0x0000000f00147307 */ /* 0x000e220000201000 */
[----:B------:R-:W-:Y:S01]  /*0610*/  FSETP.GT.AND P3, PT, R16, RZ, PT ;  /* 0x000000ff1000720b */ /* 0x000fe20003f64000 */
[----:B------:R-:W-:Y:S01]  /*0620*/  FADD R21, R14, R21 ;  /* 0x000000150e157221 */ /* 0x000fe20000000000 */
[----:B------:R-:W-:Y:S02]  /*0630*/  HFMA2 R14, -RZ, RZ, 0.64013671875, -15.109375 ;  /* 0x391fcb8eff0e7431 */ /* 0x000fe400000001ff */
[----:B-1----:R-:W-:-:S03]  /*0640*/  FADD R26, R19, -R22 ;  /* 0x80000016131a7221 */ /* 0x002fc60000000000 */
[----:B------:R1:W2:Y:S01]  /*0650*/  F2I.NTZ R16, R23 ;  /* 0x0000001700107305 */ /* 0x0002a20000203100 */
[----:B------:R-:W-:Y:S01]  /*0660*/  FSETP.GT.AND P4, PT, R22, RZ, PT ;  /* 0x000000ff1600720b */ /* 0x000fe20003f84000 */
[----:B------:R-:W-:Y:S01]  /*0670*/  FFMA R22, R17, 3, R28 ;  /* 0x4040000011167823 */ /* 0x000fe2000000001c */
[----:B------:R-:W-:Y:S01]  /*0680*/  FFMA R24, R21, R14, 0.0013391353422775864601 ;  /* 0x3aaf85ed15187423 */ /* 0x000fe2000000000e */
[----:B0-----:R-:W-:-:S04]  /*0690*/  FADD R17, R15, -R20 ;  /* 0x800000140f117221 */ /* 0x001fc80000000000 */
[----:B------:R-:W-:Y:S01]  /*06a0*/  F2I.NTZ R19, R19 ;  /* 0x0000001300137305 */ /* 0x000fe20000203100 */
[----:B-1----:R-:W-:Y:S01]  /*06b0*/  FADD R23, R25, R26 ;  /* 0x0000001a19177221 */ /* 0x002fe20000000000 */
[----:B------:R-:W-:Y:S01]  /*06c0*/  FFMA R24, R21, R24, 0.0096188392490148544312 ;  /* 0x3c1d985615187423 */ /* 0x000fe20000000018 */
[----:B------:R-:W-:Y:S01]  /*06d0*/  SEL R25, RZ, 0x83000000, P3 ;  /* 0x83000000ff197807 */ /* 0x000fe20001800000 */
[----:B------:R-:W-:Y:S01]  /*06e0*/  FADD R17, R22, R17 ;  /* 0x0000001116117221 */ /* 0x000fe20000000000 */
[----:B------:R-:W-:Y:S01]  /*06f0*/  FFMA R26, R23, R14, 0.0013391353422775864601 ;  /* 0x3aaf85ed171a7423 */ /* 0x000fe2000000000e */
[----:B------:R-:W-:Y:S01]  /*0700*/  FFMA R24, R21, R24, 0.055503588169813156128 ;  /* 0x3d6357bb15187423 */ /* 0x000fe20000000018 */
[----:B------:R-:W-:Y:S02]  /*0710*/  FSETP.GT.AND P3, PT, R20, RZ, PT ;  /* 0x000000ff1400720b */ /* 0x000fe40003f64000 */
[----:B------:R-:W-:Y:S01]  /*0720*/  FFMA R26, R23, R26, 0.0096188392490148544312 ;  /* 0x3c1d9856171a7423 */ /* 0x000fe2000000001a */
[----:B------:R-:W0:Y:S01]  /*0730*/  FRND R20, R13 ;  /* 0x0000000d00147307 */ /* 0x000e220000201000 */
[----:B------:R-:W-:Y:S01]  /*0740*/  FFMA R24, R21, R24, 0.24022644758224487305 ;  /* 0x3e75fdec15187423 */ /* 0x000fe20000000018 */
[----:B------:R-:W-:Y:S01]  /*0750*/  IADD3 R22, PT, PT, R25, 0x7f000000, RZ ;  /* 0x7f00000019167810 */ /* 0x000fe20007ffe0ff */
[----:B------:R-:W-:Y:S01]  /*0760*/  FFMA R26, R23, R26, 0.055503588169813156128 ;  /* 0x3d6357bb171a7423 */ /* 0x000fe2000000001a */
[----:B--2---:R-:W-:Y:S01]  /*0770*/  LEA R16, R16, -R25, 0x17 ;  /* 0x8000001910107211 */ /* 0x004fe200078eb8ff */
[----:B------:R-:W-:-:S02]  /*0780*/  FFMA R24, R21, R24, 0.69314718246459960938 ;  /* 0x3f31721815187423 */ /* 0x000fc40000000018 */
[----:B------:R-:W-:Y:S02]  /*0790*/  FFMA R26, R23, R26, 0.24022644758224487305 ;  /* 0x3e75fdec171a7423 */ /* 0x000fe4000000001a */
[----:B------:R-:W-:Y:S01]  /*07a0*/  FFMA R21, R21, R24, 1 ;  /* 0x3f80000015157423 */ /* 0x000fe20000000018 */
[----:B------:R-:W-:Y:S01]  /*07b0*/  SEL R24, RZ, 0x83000000, P4 ;  /* 0x83000000ff187807 */ /* 0x000fe20002000000 */
[----:B------:R-:W-:Y:S02]  /*07c0*/  FFMA R26, R23, R26, 0.69314718246459960938 ;  /* 0x3f317218171a7423 */ /* 0x000fe4000000001a */
[----:B------:R-:W-:Y:S02]  /*07d0*/  FMUL R21, R21, R22 ;  /* 0x0000001615157220 */ /* 0x000fe40000400000 */
[----:B------:R-:W-:Y:S01]  /*07e0*/  FFMA R26, R23, R26, 1 ;  /* 0x3f800000171a7423 */ /* 0x000fe2000000001a */
[----:B0-----:R-:W-:Y:S01]  /*07f0*/  FADD R25, R13, -R20 ;  /* 0x800000140d197221 */ /* 0x001fe20000000000 */
[----:B------:R-:W-:-:S02]  /*0800*/  IADD3 R23, PT, PT, R24, 0x7f000000, RZ ;  /* 0x7f00000018177810 */ /* 0x000fc40007ffe0ff */
[----:B------:R-:W-:Y:S01]  /*0810*/  LEA R24, R19, -R24, 0x17 ;  /* 0x8000001813187211 */ /* 0x000fe200078eb8ff */
[----:B------:R-:W-:Y:S01]  /*0820*/  FMUL R19, R21, R16 ;  /* 0x0000001015137220 */ /* 0x000fe20000400000 */
[----:B------:R-:W-:Y:S01]  /*0830*/  FADD R21, R18, R25 ;  /* 0x0000001912157221 */ /* 0x000fe20000000000 */
[-C--:B------:R-:W-:Y:S01]  /*0840*/  FFMA R18, R17, R14.reuse, 0.0013391353422775864601 ;  /* 0x3aaf85ed11127423 */ /* 0x080fe2000000000e */
[----:B------:R-:W-:Y:S01]  /*0850*/  FMUL R23, R26, R23 ;  /* 0x000000171a177220 */ /* 0x000fe20000400000 */
[----:B------:R-:W-:Y:S01]  /*0860*/  @P5 FSEL R19, RZ, +INF , !P6 ;  /* 0x7f800000ff135808 */ /* 0x000fe20007000000 */
[----:B------:R-:W-:Y:S01]  /*0870*/  FFMA R14, R21, R14, 0.0013391353422775864601 ;  /* 0x3aaf85ed150e7423 */ /* 0x000fe2000000000e */
[----:B------:R-:W-:Y:S01]  /*0880*/  FFMA R18, R17, R18, 0.0096188392490148544312 ;  /* 0x3c1d985611127423 */ /* 0x000fe20000000012 */
[----:B------:R-:W-:Y:S01]  /*0890*/  FMUL R16, R23, R24 ;  /* 0x0000001817107220 */ /* 0x000fe20000400000 */
[----:B------:R-:W-:Y:S01]  /*08a0*/  FSETP.GT.AND P6, PT, |R15|, 152, PT ;  /* 0x431800000f00780b */ /* 0x000fe20003fc4200 */
[----:B------:R-:W-:Y:S01]  /*08b0*/  FFMA R14, R21, R14, 0.0096188392490148544312 ;  /* 0x3c1d9856150e7423 */ /* 0x000fe2000000000e */
[----:B------:R-:W-:Y:S01]  /*08c0*/  FFMA R18, R17, R18, 0.055503588169813156128 ;  /* 0x3d6357bb11127423 */ /* 0x000fe20000000012 */
[----:B------:R-:W-:-:S02]  /*08d0*/  FSETP.GEU.AND P5, PT, R15, RZ, PT ;  /* 0x000000ff0f00720b */ /* 0x000fc40003fae000 */
[----:B------:R-:W0:Y:S01]  /*08e0*/  F2I.NTZ R15, R15 ;  /* 0x0000000f000f7305 */ /* 0x000e220000203100 */
[----:B------:R-:W-:Y:S01]  /*08f0*/  @P1 FSEL R16, RZ, +INF , !P2 ;  /* 0x7f800000ff101808 */ /* 0x000fe20005000000 */
[----:B------:R-:W-:Y:S01]  /*0900*/  FFMA R18, R17, R18, 0.24022644758224487305 ;  /* 0x3e75fdec11127423 */ /* 0x000fe20000000012 */
[----:B------:R-:W-:Y:S01]  /*0910*/  FSETP.GT.AND P4, PT, R20, RZ, PT ;  /* 0x000000ff1400720b */ /* 0x000fe20003f84000 */
[----:B------:R-:W-:Y:S01]  /*0920*/  FFMA R20, R21, R14, 0.055503588169813156128 ;  /* 0x3d6357bb15147423 */ /* 0x000fe2000000000e */
[----:B------:R-:W-:Y:S01]  /*0930*/  FSETP.GT.AND P2, PT, |R13|, 152, PT ;  /* 0x431800000d00780b */ /* 0x000fe20003f44200 */
[----:B------:R-:W-:Y:S01]  /*0940*/  FFMA R18, R17, R18, 0.69314718246459960938 ;  /* 0x3f31721811127423 */ /* 0x000fe20000000012 */
[----:B------:R-:W-:Y:S01]  /*0950*/  FSETP.GEU.AND P1, PT, R13, RZ, PT ;  /* 0x000000ff0d00720b */ /* 0x000fe20003f2e000 */
[----:B------:R-:W-:Y:S01]  /*0960*/  FFMA R20, R21, R20, 0.24022644758224487305 ;  /* 0x3e75fdec15147423 */ /* 0x000fe20000000014 */
[----:B------:R-:W1:Y:S01]  /*0970*/  F2I.NTZ R13, R13 ;  /* 0x0000000d000d7305 */ /* 0x000e620000203100 */
[----:B------:R-:W-:Y:S01]  /*0980*/  SEL R14, RZ, 0x83000000, P3 ;  /* 0x83000000ff0e7807 */ /* 0x000fe20001800000 */
[----:B------:R-:W-:Y:S01]  /*0990*/  FFMA R18, R17, R18, 1 ;  /* 0x3f80000011127423 */ /* 0x000fe20000000012 */
[----:B------:R-:W-:Y:S01]  /*09a0*/  FSETP.NAN.AND P3, PT, |R10|, |R10|, PT ;  /* 0x4000000a0a00720b */ /* 0x000fe20003f68200 */
[----:B------:R-:W-:Y:S01]  /*09b0*/  FFMA R20, R21, R20, 0.69314718246459960938 ;  /* 0x3f31721815147423 */ /* 0x000fe20000000014 */
[----:B------:R-:W-:-:S02]  /*09c0*/  IADD3 R23, PT, PT, R14, 0x7f000000, RZ ;  /* 0x7f0000000e177810 */ /* 0x000fc40007ffe0ff */
[----:B------:R-:W-:Y:S01]  /*09d0*/  SEL R22, RZ, 0x83000000, P4 ;  /* 0x83000000ff167807 */ /* 0x000fe20002000000 */
[----:B------:R-:W-:Y:S01]  /*09e0*/  FFMA R20, R21, R20, 1 ;  /* 0x3f80000015147423 */ /* 0x000fe20000000014 */
[----:B0-----:R-:W-:Y:S01]  /*09f0*/  LEA R15, R15, -R14, 0x17 ;  /* 0x8000000e0f0f7211 */ /* 0x001fe200078eb8ff */
[----:B------:R-:W-:Y:S01]  /*0a00*/  FMUL R18, R18, R23 ;  /* 0x0000001712127220 */ /* 0x000fe20000400000 */
[----:B------:R-:W-:Y:S01]  /*0a10*/  IADD3 R23, PT, PT, R22, 0x7f000000, RZ ;  /* 0x7f00000016177810 */ /* 0x000fe20007ffe0ff */
[----:B------:R-:W-:Y:S02]  /*0a20*/  FADD R14, R10, 1 ;  /* 0x3f8000000a0e7421 */ /* 0x000fe40000000000 */
[----:B------:R-:W-:Y:S01]  /*0a30*/  FMUL R17, R18, R15 ;  /* 0x0000000f12117220 */ /* 0x000fe20000400000 */
[----:B-1----:R-:W-:Y:S01]  /*0a40*/  LEA R13, R13, -R22, 0x17 ;  /* 0x800000160d0d7211 */ /* 0x002fe200078eb8ff */
[----:B------:R-:W-:Y:S01]  /*0a50*/  FMUL R20, R20, R23 ;  /* 0x0000001714147220 */ /* 0x000fe20000400000 */
[----:B------:R-:W-:Y:S01]  /*0a60*/  @!P3 FSEL R14, R12, -R19, P0 ;  /* 0x800000130c0eb208 */ /* 0x000fe20000000000 */
[----:B------:R-:W-:Y:S01]  /*0a70*/  FADD R15, R10, 2 ;  /* 0x400000000a0f7421 */ /* 0x000fe20000000000 */
[----:B------:R-:W-:Y:S01]  /*0a80*/  @P6 FSEL R17, RZ, +INF , !P5 ;  /* 0x7f800000ff116808 */ /* 0x000fe20006800000 */
[----:B------:R-:W-:Y:S01]  /*0a90*/  FMUL R20, R20, R13 ;  /* 0x0000000d14147220 */ /* 0x000fe20000400000 */
[----:B------:R-:W-:Y:S01]  /*0aa0*/  @!P3 FSEL R15, R11, R16, P0 ;  /* 0x000000100b0fb208 */ /* 0x000fe20000000000 */
[----:B------:R-:W-:Y:S01]  /*0ab0*/  FFMA R13, R3, R14, R8 ;  /* 0x0000000e030d7223 */ /* 0x000fe20000000008 */
[----:B------:R-:W-:Y:S01]  /*0ac0*/  FADD R18, R10, 3 ;  /* 0x404000000a127421 */ /* 0x000fe20000000000 */
[----:B------:R-:W-:Y:S01]  /*0ad0*/  @!P3 FSEL R18, R12, -R17, P0 ;  /* 0x800000110c12b208 */ /* 0x000fe20000000000 */
[----:B------:R-:W-:Y:S01]  /*0ae0*/  FADD R12, R10, 4 ;  /* 0x408000000a0c7421 */ /* 0x000fe20000000000 */
[----:B------:R-:W-:Y:S01]  /*0af0*/  @P2 FSEL R20, RZ, +INF , !P1 ;  /* 0x7f800000ff142808 */ /* 0x000fe20004800000 */
[----:B------:R-:W-:-:S03]  /*0b00*/  FFMA R10, R4, R15, R13 ;  /* 0x0000000f040a7223 */ /* 0x000fc6000000000d */
[----:B------:R-:W-:Y:S01]  /*0b10*/  @!P3 FSEL R12, R11, R20, P0 ;  /* 0x000000140b0cb208 */ /* 0x000fe20000000000 */
[----:B------:R-:W-:-:S04]  /*0b20*/  FFMA R11, R5, R18, R10 ;  /* 0x00000012050b7223 */ /* 0x000fc8000000000a */
[----:B------:R-:W-:Y:S01]  /*0b30*/  FFMA R11, R6, R12, R11 ;  /* 0x0000000c060b7223 */ /* 0x000fe2000000000b */
[----:B------:R-:W-:Y:S06]  /*0b40*/  BRA `(.L_x_3) ;  /* 0x0000000400987947 */ /* 0x000fec0003800000 */
.L_x_4:
        /* <DEDUP_REMOVED lines=21> */
[----:B------:R-:W-:Y:S01]  /*0ca0*/  MOV R14, 0x391fcb8e ;  /* 0x391fcb8e000e7802 */ /* 0x000fe20000000f00 */
[----:B-1----:R-:W-:-:S04]  /*0cb0*/  FADD R26, R19, -R22 ;  /* 0x80000016131a7221 */ /* 0x002fc80000000000 */
[----:B------:R1:W2:Y:S01]  /*0cc0*/  F2I.NTZ R16, R23 ;  /* 0x0000001700107305 */ /* 0x0002a20000203100 */
[----:B------:R-:W-:Y:S01]  /*0cd0*/  FFMA R24, R21, R14, 0.0013391353422775864601 ;  /* 0x3aaf85ed15187423 */ /* 0x000fe2000000000e */
[----:B------:R-:W-:Y:S01]  /*0ce0*/  FSETP.GT.AND P4, PT, R22, RZ, PT ;  /* 0x000000ff1600720b */ /* 0x000fe20003f84000 */
[----:B------:R-:W-:Y:S02]  /*0cf0*/  FFMA R22, R17, 3, R28 ;  /* 0x4040000011167823 */ /* 0x000fe4000000001c */
[----:B------:R-:W-:Y:S01]  /*0d00*/  FFMA R24, R21, R24, 0.0096188392490148544312 ;  /* 0x3c1d985615187423 */ /* 0x000fe20000000018 */
[----:B0-----:R-:W-:Y:S02]  /*0d10*/  FADD R17, R15, -R20 ;  /* 0x800000140f117221 */ /* 0x001fe40000000000 */
[----:B------:R-:W-:Y:S01]  /*0d20*/  F2I.NTZ R19, R19 ;  /* 0x0000001300137305 */ /* 0x000fe20000203100 */
[----:B-1----:R-:W-:Y:S01]  /*0d30*/  FADD R23, R25, R26 ;  /* 0x0000001a19177221 */ /* 0x002fe20000000000 */
[----:B------:R-:W-:Y:S01]  /*0d40*/  FFMA R24, R21, R24, 0.055503588169813156128 ;  /* 0x3d6357bb15187423 */ /* 0x000fe20000000018 */
[----:B------:R-:W-:Y:S01]  /*0d50*/  SEL R25, RZ, 0x83000000, P3 ;  /* 0x83000000ff197807 */ /* 0x000fe20001800000 */
[----:B------:R-:W-:Y:S01]  /*0d60*/  FADD R17, R22, R17 ;  /* 0x0000001116117221 */ /* 0x000fe20000000000 */
[----:B------:R-:W-:Y:S01]  /*0d70*/  FFMA R26, R23, R14, 0.0013391353422775864601 ;  /* 0x3aaf85ed171a7423 */ /* 0x000fe2000000000e */
[----:B------:R-:W-:Y:S01]  /*0d80*/  FSETP.GT.AND P3, PT, R20, RZ, PT ;  /* 0x000000ff1400720b */ /* 0x000fe20003f64000 */
[----:B------:R-:W-:Y:S01]  /*0d90*/  FFMA R24, R21, R24, 0.24022644758224487305 ;  /* 0x3e75fdec15187423 */ /* 0x000fe20000000018 */
[----:B------:R-:W0:Y:S01]  /*0da0*/  FRND R20, R13 ;  /* 0x0000000d00147307 */ /* 0x000e220000201000 */
[----:B------:R-:W-:Y:S01]  /*0db0*/  FFMA R26, R23, R26, 0.0096188392490148544312 ;  /* 0x3c1d9856171a7423 */ /* 0x000fe2000000001a */
[----:B------:R-:W-:Y:S01]  /*0dc0*/  IADD3 R22, PT, PT, R25, 0x7f000000, RZ ;  /* 0x7f00000019167810 */ /* 0x000fe20007ffe0ff */
[----:B------:R-:W-:Y:S01]  /*0dd0*/  FFMA R24, R21, R24, 0.69314718246459960938 ;  /* 0x3f31721815187423 */ /* 0x000fe20000000018 */
[----:B--2---:R-:W-:Y:S01]  /*0de0*/  LEA R16, R16, -R25, 0x17 ;  /* 0x8000001910107211 */ /* 0x004fe200078eb8ff */
[----:B------:R-:W-:-:S02]  /*0df0*/  FFMA R26, R23, R26, 0.055503588169813156128 ;  /* 0x3d6357bb171a7423 */ /* 0x000fc4000000001a */
[----:B------:R-:W-:Y:S01]  /*0e00*/  FFMA R21, R21, R24, 1 ;  /* 0x3f80000015157423 */ /* 0x000fe20000000018 */
[----:B------:R-:W-:Y:S01]  /*0e10*/  SEL R24, RZ, 0x83000000, P4 ;  /* 0x83000000ff187807 */ /* 0x000fe20002000000 */
[----:B------:R-:W-:Y:S02]  /*0e20*/  FFMA R26, R23, R26, 0.24022644758224487305 ;  /* 0x3e75fdec171a7423 */ /* 0x000fe4000000001a */
[----:B------:R-:W-:Y:S02]  /*0e30*/  FMUL R21, R21, R22 ;  /* 0x0000001615157220 */ /* 0x000fe40000400000 */
[----:B------:R-:W-:Y:S01]  /*0e40*/  FFMA R26, R23, R26, 0.69314718246459960938 ;  /* 0x3f317218171a7423 */ /* 0x000fe2000000001a */
[----:B0-----:R-:W-:Y:S01]  /*0e50*/  FADD R25, R13, -R20 ;  /* 0x800000140d197221 */ /* 0x001fe20000000000 */
[----:B------:R-:W-:Y:S02]  /*0e60*/  FSETP.GT.AND P4, PT, R20, RZ, PT ;  /* 0x000000ff1400720b */ /* 0x000fe40003f84000 */
[----:B------:R-:W-:Y:S01]  /*0e70*/  FFMA R26, R23, R26, 1 ;  /* 0x3f800000171a7423 */ /* 0x000fe2000000001a */
        /* <DEDUP_REMOVED lines=12> */
[----:B------:R-:W-:Y:S01]  /*0f40*/  FSETP.GEU.AND P5, PT, R15, RZ, PT ;  /* 0x000000ff0f00720b */ /* 0x000fe20003fae000 */
[----:B------:R-:W-:Y:S01]  /*0f50*/  FFMA R18, R17, R18, 0.055503588169813156128 ;  /* 0x3d6357bb11127423 */ /* 0x000fe20000000012 */
[----:B------:R-:W0:Y:S01]  /*0f60*/  F2I.NTZ R15, R15 ;  /* 0x0000000f000f7305 */ /* 0x000e220000203100 */
[----:B------:R-:W-:Y:S01]  /*0f70*/  @P1 FSEL R16, RZ, +INF , !P2 ;  /* 0x7f800000ff101808 */ /* 0x000fe20005000000 */
[----:B------:R-:W-:Y:S01]  /*0f80*/  FFMA R20, R21, R14, 0.055503588169813156128 ;  /* 0x3d6357bb15147423 */ /* 0x000fe2000000000e */
[----:B------:R-:W-:Y:S01]  /*0f90*/  FSETP.GT.AND P2, PT, |R13|, 152, PT ;  /* 0x431800000d00780b */ /* 0x000fe20003f44200 */
[----:B------:R-:W-:Y:S01]  /*0fa0*/  FFMA R18, R17, R18, 0.24022644758224487305 ;  /* 0x3e75fdec11127423 */ /* 0x000fe20000000012 */
[----:B------:R-:W-:Y:S01]  /*0fb0*/  FSETP.GEU.AND P1, PT, R13, RZ, PT ;  /* 0x000000ff0d00720b */ /* 0x000fe20003f2e000 */
[----:B------:R-:W-:Y:S01]  /*0fc0*/  FFMA R20, R21, R20, 0.24022644758224487305 ;  /* 0x3e75fdec15147423 */ /* 0x000fe20000000014 */
[----:B------:R-:W-:Y:S01]  /*0fd0*/  SEL R14, RZ, 0x83000000, P3 ;  /* 0x83000000ff0e7807 */ /* 0x000fe20001800000 */
[----:B------:R-:W1:Y:S01]  /*0fe0*/  F2I.NTZ R13, R13 ;  /* 0x0000000d000d7305 */ /* 0x000e620000203100 */
[----:B------:R-:W-:Y:S01]  /*0ff0*/  FSETP.NAN.AND P3, PT, |R10|, |R10|, PT ;  /* 0x4000000a0a00720b */ /* 0x000fe20003f68200 */
[----:B------:R-:W-:Y:S01]  /*1000*/  FFMA R18, R17, R18, 0.69314718246459960938 ;  /* 0x3f31721811127423 */ /* 0x000fe20000000012 */
[----:B------:R-:W-:Y:S01]  /*1010*/  SEL R22, RZ, 0x83000000, P4 ;  /* 0x83000000ff167807 */ /* 0x000fe20002000000 */
[----:B------:R-:W-:Y:S01]  /*1020*/  FFMA R20, R21, R20, 0.69314718246459960938 ;  /* 0x3f31721815147423 */ /* 0x000fe20000000014 */
[----:B------:R-:W-:Y:S01]  /*1030*/  IADD3 R23, PT, PT, R14, 0x7f000000, RZ ;  /* 0x7f0000000e177810 */ /* 0x000fe20007ffe0ff */
[----:B------:R-:W-:Y:S01]  /*1040*/  FFMA R18, R17, R18, 1 ;  /* 0x3f80000011127423 */ /* 0x000fe20000000012 */
[----:B------:R-:W-:Y:S01]  /*1050*/  IADD3 R17, PT, PT, R22, 0x7f000000, RZ ;  /* 0x7f00000016117810 */ /* 0x000fe20007ffe0ff */
[----:B------:R-:W-:Y:S01]  /*1060*/  FFMA R20, R21, R20, 1 ;  /* 0x3f80000015147423 */ /* 0x000fe20000000014 */
[----:B0-----:R-:W-:Y:S01]  /*1070*/  LEA R15, R15, -R14, 0x17 ;  /* 0x8000000e0f0f7211 */ /* 0x001fe200078eb8ff */
[----:B------:R-:W-:Y:S01]  /*1080*/  FMUL R18, R18, R23 ;  /* 0x0000001712127220 */ /* 0x000fe20000400000 */
[----:B------:R-:W-:Y:S01]  /*1090*/  FADD R14, R10, 1 ;  /* 0x3f8000000a0e7421 */ /* 0x000fe20000000000 */
[----:B------:R-:W-:Y:S01]  /*10a0*/  FMUL R20, R20, R17 ;  /* 0x0000001114147220 */ /* 0x000fe20000400000 */
[----:B------:R-:W-:Y:S01]  /*10b0*/  FADD R17, R10, 2 ;  /* 0x400000000a117421 */ /* 0x000fe20000000000 */
[----:B------:R-:W-:Y:S01]  /*10c0*/  @!P3 FSEL R14, R12, R19, P0 ;  /* 0x000000130c0eb208 */ /* 0x000fe20000000000 */
[----:B------:R-:W-:Y:S01]  /*10d0*/  FMUL R21, R18, R15 ;  /* 0x0000000f12157220 */ /* 0x000fe20000400000 */
[----:B-1----:R-:W-:Y:S01]  /*10e0*/  LEA R13, R13, -R22, 0x17 ;  /* 0x800000160d0d7211 */ /* 0x002fe200078eb8ff */
[----:B------:R-:W-:Y:S01]  /*10f0*/  FADD R15, R10, 3 ;  /* 0x404000000a0f7421 */ /* 0x000fe20000000000 */
[----:B------:R-:W-:-:S02]  /*1100*/  @P6 FSEL R21, RZ, +INF , !P5 ;  /* 0x7f800000ff156808 */ /* 0x000fc40006800000 */
[----:B------:R-:W-:Y:S01]  /*1110*/  @!P3 FSEL R17, R11, R16, P0 ;  /* 0x000000100b11b208 */ /* 0x000fe20000000000 */
[----:B------:R-:W-:Y:S01]  /*1120*/  FMUL R20, R20, R13 ;  /* 0x0000000d14147220 */ /* 0x000fe20000400000 */
[----:B------:R-:W-:Y:S01]  /*1130*/  FFMA R13, R3, R14, R8 ;  /* 0x0000000e030d7223 */ /* 0x000fe20000000008 */
[----:B------:R-:W-:Y:S01]  /*1140*/  @!P3 FSEL R15, R12, R21, P0 ;  /* 0x000000150c0fb208 */ /* 0x000fe20000000000 */
[----:B------:R-:W-:Y:S01]  /*1150*/  FADD R12, R10, 4 ;  /* 0x408000000a0c7421 */ /* 0x000fe20000000000 */
[----:B------:R-:W-:Y:S01]  /*1160*/  @P2 FSEL R20, RZ, +INF , !P1 ;  /* 0x7f800000ff142808 */ /* 0x000fe20004800000 */
[----:B------:R-:W-:-:S03]  /*1170*/  FFMA R10, R4, R17, R13 ;  /* 0x00000011040a7223 */ /* 0x000fc6000000000d */
[----:B------:R-:W-:Y:S01]  /*1180*/  @!P3 FSEL R12, R11, R20, P0 ;  /* 0x000000140b0cb208 */ /* 0x000fe20000000000 */
[----:B------:R-:W-:-:S04]  /*1190*/  FFMA R15, R5, R15, R10 ;  /* 0x0000000f050f7223 */ /* 0x000fc8000000000a */
[----:B------:R-:W-:-:S07]  /*11a0*/  FFMA R11, R6, R12, R15 ;  /* 0x0000000c060b7223 */ /* 0x000fce000000000f */
.L_x_3:
[----:B------:R-:W-:Y:S02]  /*11b0*/  MOV R12, UR10 ;  /* 0x0000000a000c7c02 */ /* 0x000fe40008000f00 */
[----:B------:R-:W-:-:S05]  /*11c0*/  MOV R13, UR11 ;  /* 0x0000000b000d7c02 */ /* 0x000fca0008000f00 */
[----:B------:R-:W2:Y:S01]  /*11d0*/  LDG.E R10, desc[UR6][R12.64] ;  /* 0x000000060c0a7981 */ /* 0x000ea2000c1e1900 */
[----:B------:R-:W-:Y:S01]  /*11e0*/  BSSY.RECONVERGENT B0, `(.L_x_5) ;  /* 0x0000045000007945 */ /* 0x000fe20003800200 */
[----:B--2---:R-:W-:Y:S01]  /*11f0*/  FADD R10, -R10, R11 ;  /* 0x0000000b0a0a7221 */ /* 0x004fe20000000100 */
[----:B------:R-:W-:-:S04]  /*1200*/  MOV R11, 0x3f800000 ;  /* 0x3f800000000b7802 */ /* 0x000fc80000000f00 */
[----:B------:R-:W-:-:S13]  /*1210*/  FSETP.NEU.AND P0, PT, R10, 1, PT ;  /* 0x3f8000000a00780b */ /* 0x000fda0003f0d000 */
[----:B------:R-:W-:Y:S05]  /*1220*/  @!P0 BRA `(.L_x_6) ;  /* 0x0000000400008947 */ /* 0x000fea0003800000 */
[----:B------:R-:W-:-:S13]  /*1230*/  FSETP.NAN.AND P0, PT, |R10|, |R10|, PT ;  /* 0x4000000a0a00720b */ /* 0x000fda0003f08200 */
[----:B------:R-:W-:Y:S01]  /*1240*/  @P0 FADD R11, R10, 2 ;  /* 0x400000000a0b0421 */ /* 0x000fe20000000000 */
[----:B------:R-:W-:Y:S06]  /*1250*/  @P0 BRA `(.L_x_6) ;  /* 0x0000000000f40947 */ /* 0x000fec0003800000 */
[C---:B------:R-:W-:Y:S01]  /*1260*/  FMUL R11, |R10|.reuse, 16777216 ;  /* 0x4b8000000a0b7820 */ /* 0x040fe20000400200 */
[----:B------:R-:W-:-:S04]  /*1270*/  FSETP.GEU.AND P0, PT, |R10|, 1.175494350822287508e-38, PT ;  /* 0x008000000a00780b */ /* 0x000fc80003f0e200 */
[----:B------:R-:W-:Y:S02]  /*1280*/  FSEL R11, R11, |R10|, !P0 ;  /* 0x4000000a0b0b7208 */ /* 0x000fe40004000000 */
[----:B------:R-:W-:Y:S02]  /*1290*/  FSEL R13, RZ, -24, P0 ;  /* 0xc1c00000ff0d7808 */ /* 0x000fe40000000000 */
[----:B------:R-:W-:Y:S02]  /*12a0*/  IADD3 R12, PT, PT, R11, -0x3f3504f3, RZ ;  /* 0xc0cafb0d0b0c7810 */ /* 0x000fe40007ffe0ff */
[----:B------:R-:W-:Y:S02]  /*12b0*/  FSETP.NEU.AND P0, PT, |R10|, +INF , PT ;  /* 0x7f8000000a00780b */ /* 0x000fe40003f0d200 */
[----:B------:R-:W-:Y:S02]  /*12c0*/  LOP3.LUT R12, R12, 0xff800000, RZ, 0xc0, !PT ;  /* 0xff8000000c0c7812 */ /* 0x000fe400078ec0ff */
[----:B------:R-:W-:-:S02]  /*12d0*/  FSETP.NEU.AND P0, PT, R10, RZ, P0 ;  /* 0x000000ff0a00720b */ /* 0x000fc4000070d000 */
[-C--:B------:R-:W-:Y:S02]  /*12e0*/  IADD3 R11, PT, PT, R11, -R12.reuse, RZ ;  /* 0x8000000c0b0b7210 */ /* 0x080fe40007ffe0ff */
[----:B------:R-:W-:-:S03]  /*12f0*/  I2FP.F32.S32 R12, R12 ;  /* 0x0000000c000c7245 */ /* 0x000fc60000201400 */
[C---:B------:R-:W-:Y:S01]  /*1300*/  FADD R15, R11.reuse, 1 ;  /* 0x3f8000000b0f7421 */ /* 0x040fe20000000000 */
[----:B------:R-:W-:-:S04]  /*1310*/  FADD R16, R11, -1 ;  /* 0xbf8000000b107421 */ /* 0x000fc80000000000 */
[----:B------:R-:W-:Y:S01]  /*1320*/  FADD R14, R16, R16 ;  /* 0x00000010100e7221 */ /* 0x000fe20000000000 */
[----:B------:R-:W0:Y:S01]  /*1330*/  MUFU.RCP R15, R15 ;  /* 0x0000000f000f7308 */ /* 0x000e220000001000 */
[----:B------:R-:W-:Y:S02]  /*1340*/  @!P0 FADD R10, R10, R10 ;  /* 0x0000000a0a0a8221 */ /* 0x000fe40000000000 */
[----:B0-----:R-:W-:Y:S01]  /*1350*/  FMUL R11, R15, R14 ;  /* 0x0000000e0f0b7220 */ /* 0x001fe20000400000 */
[----:B------:R-:W-:-:S03]  /*1360*/  FFMA R14, R12, 1.1920928955078125e-07, R13 ;  /* 0x340000000c0e7823 */ /* 0x000fc6000000000d */
        /* <DEDUP_REMOVED lines=15> */
[----:B------:R-:W-:Y:S01]  /*1460*/  FFMA R9, R16, R9, R13 ;  /* 0x0000000910097223 */ /* 0x000fe2000000000d */
[----:B------:R-:W-:-:S03]  /*1470*/  HFMA2 R16, -RZ, RZ, 0.64013671875, -15.109375 ;  /* 0x391fcb8eff107431 */ /* 0x000fc600000001ff */
[----:B------:R-:W-:-:S04]  /*1480*/  FFMA R9, R11, R18, R9 ;  /* 0x000000120b097223 */ /* 0x000fc80000000009 */
[----:B------:R-:W-:-:S04]  /*1490*/  FADD R11, R12, R9 ;  /* 0x000000090c0b7221 */ /* 0x000fc80000000000 */
[----:B------:R-:W-:Y:S01]  /*14a0*/  FMUL R14, R11, 2 ;  /* 0x400000000b0e7820 */ /* 0x000fe20000400000 */
[----:B------:R-:W-:-:S03]  /*14b0*/  FADD R12, -R12, R11 ;  /* 0x0000000b0c0c7221 */ /* 0x000fc60000000100 */
[----:B------:R-:W0:Y:S01]  /*14c0*/  FRND R13, R14 ;  /* 0x0000000e000d7307 */ /* 0x000e220000201000 */
[----:B------:R-:W-:Y:S01]  /*14d0*/  FADD R12, R9, -R12 ;  /* 0x8000000c090c7221 */ /* 0x000fe20000000000 */
[----:B------:R-:W-:Y:S01]  /*14e0*/  FFMA R11, R11, 2, -R14 ;  /* 0x400000000b0b7823 */ /* 0x000fe2000000080e */
[----:B------:R-:W-:-:S03]  /*14f0*/  FSETP.GT.AND P2, PT, |R14|, 152, PT ;  /* 0x431800000e00780b */ /* 0x000fc60003f44200 */
[----:B------:R-:W-:Y:S01]  /*1500*/  FFMA R12, R12, 2, R11 ;  /* 0x400000000c0c7823 */ /* 0x000fe2000000000b */
[----:B0-----:R-:W-:Y:S01]  /*1510*/  FADD R9, R14, -R13 ;  /* 0x8000000d0e097221 */ /* 0x001fe20000000000 */
[----:B------:R-:W-:-:S03]  /*1520*/  FSETP.GT.AND P1, PT, R13, RZ, PT ;  /* 0x000000ff0d00720b */ /* 0x000fc60003f24000 */
[----:B------:R-:W-:Y:S01]  /*1530*/  FADD R9, R9, R12 ;  /* 0x0000000c09097221 */ /* 0x000fe20000000000 */
[----:B------:R-:W-:Y:S02]  /*1540*/  SEL R11, RZ, 0x83000000, P1 ;  /* 0x83000000ff0b7807 */ /* 0x000fe40000800000 */
[----:B------:R-:W-:Y:S01]  /*1550*/  FSETP.GEU.AND P1, PT, R14, RZ, PT ;  /* 0x000000ff0e00720b */ /* 0x000fe20003f2e000 */
[----:B------:R-:W-:Y:S01]  /*1560*/  FFMA R12, R9, R16, 0.0013391353422775864601 ;  /* 0x3aaf85ed090c7423 */ /* 0x000fe20000000010 */
[----:B------:R-:W-:-:S03]  /*1570*/  IADD3 R13, PT, PT, R11, 0x7f000000, RZ ;  /* 0x7f0000000b0d7810 */ /* 0x000fc60007ffe0ff */
[C---:B------:R-:W-:Y:S02]  /*1580*/  FFMA R16, R9.reuse, R12, 0.0096188392490148544312 ;  /* 0x3c1d985609107423 */ /* 0x040fe4000000000c */
[----:B------:R-:W0:Y:S02]  /*1590*/  F2I.NTZ R12, R14 ;  /* 0x0000000e000c7305 */ /* 0x000e240000203100 */
[----:B------:R-:W-:-:S04]  /*15a0*/  FFMA R16, R9, R16, 0.055503588169813156128 ;  /* 0x3d6357bb09107423 */ /* 0x000fc80000000010 */
[----:B------:R-:W-:-:S04]  /*15b0*/  FFMA R16, R9, R16, 0.24022644758224487305 ;  /* 0x3e75fdec09107423 */ /* 0x000fc80000000010 */
[----:B------:R-:W-:-:S04]  /*15c0*/  FFMA R16, R9, R16, 0.69314718246459960938 ;  /* 0x3f31721809107423 */ /* 0x000fc80000000010 */
[----:B------:R-:W-:Y:S01]  /*15d0*/  FFMA R16, R9, R16, 1 ;  /* 0x3f80000009107423 */ /* 0x000fe20000000010 */
[----:B0-----:R-:W-:Y:S02]  /*15e0*/  LEA R12, R12, -R11, 0x17 ;  /* 0x8000000b0c0c7211 */ /* 0x001fe400078eb8ff */
[----:B------:R-:W-:Y:S01]  /*15f0*/  FSEL R11, RZ, +INF , !P1 ;  /* 0x7f800000ff0b7808 */ /* 0x000fe20004800000 */
[----:B------:R-:W-:-:S04]  /*1600*/  FMUL R13, R13, R16 ;  /* 0x000000100d0d7220 */ /* 0x000fc80000400000 */
[----:B------:R-:W-:Y:S01]  /*1610*/  @!P2 FMUL R11, R12, R13 ;  /* 0x0000000d0c0ba220 */ /* 0x000fe20000400000 */
[----:B------:R-:W-:-:S07]  /*1620*/  @!P0 LOP3.LUT R11, R10, 0x7fffffff, RZ, 0xc0, !PT ;  /* 0x7fffffff0a0b8812 */ /* 0x000fce00078ec0ff */
.L_x_6:
[----:B------:R-:W-:Y:S05]  /*1630*/  BSYNC.RECONVERGENT B0 ;  /* 0x0000000000007941 */ /* 0x000fea0003800200 */
.L_x_5:
[----:B------:R-:W-:Y:S01]  /*1640*/  UIADD3 UR10, UP0, UPT, UR10, 0x4, URZ ;  /* 0x000000040a0a7890 */ /* 0x000fe2000ff1e0ff */
[----:B------:R-:W-:Y:S01]  /*1650*/  FADD R2, R11, R2 ;  /* 0x000000020b027221 */ /* 0x000fe20000000000 */
[----:B------:R-:W-:Y:S02]  /*1660*/  UIADD3 UR8, UP1, UPT, UR8, 0x4, URZ ;  /* 0x0000000408087890 */ /* 0x000fe4000ff3e0ff */
[----:B------:R-:W-:Y:S02]  /*1670*/  UIADD3.X UR11, UPT, UPT, URZ, UR11, URZ, UP0, !UPT ;  /* 0x0000000bff0b7290 */ /* 0x000fe400087fe4ff */
[----:B------:R-:W-:Y:S01]  /*1680*/  UIADD3.X UR9, UPT, UPT, URZ, UR9, URZ, UP1, !UPT ;  /* 0x00000009ff097290 */ /* 0x000fe20008ffe4ff */
[----:B------:R-:W-:Y:S11]  /*1690*/  BRA.U UP2, `(.L_x_7) ;  /* 0xffffffe902cc7547 */ /* 0x000ff6000b83ffff */
.L_x_2:
[----:B------:R-:W0:Y:S02]  /*16a0*/  LDC.64 R4, c[0x0][0x388] ;  /* 0x0000e200ff047b82 */ /* 0x000e240000000a00 */
[----:B0-----:R-:W-:-:S05]  /*16b0*/  IMAD.WIDE R4, R0, 0x4, R4 ;  /* 0x0000000400047825 */ /* 0x001fca00078e0204 */
[----:B------:R-:W-:Y:S01]  /*16c0*/  STG.E desc[UR6][R4.64], R2 ;  /* 0x0000000204007986 */ /* 0x000fe2000c101906 */
[----:B------:R-:W-:Y:S05]  /*16d0*/  EXIT ;  /* 0x000000000000794d */ /* 0x000fea0003800000 */
.L_x_8:
        /* <DEDUP_REMOVED lines=10> */
.L_x_40:


//--------------------- .text._Z20crossover_populationP10IndividualP17curandStateXORWOWi --------------------------
	.section	.text._Z20crossover_populationP10IndividualP17curandStateXORWOWi,"ax",@progbits
	.align	128
        .global         _Z20crossover_populationP10IndividualP17curandStateXORWOWi
        .type           _Z20crossover_populationP10IndividualP17curandStateXORWOWi,@function
        .size           _Z20crossover_populationP10IndividualP17curandStateXORWOWi,(.L_x_41 - _Z20crossover_populationP10IndividualP17curandStateXORWOWi)
        .other          _Z20crossover_populationP10IndividualP17curandStateXORWOWi,@"STO_CUDA_ENTRY STV_DEFAULT"
_Z20crossover_populationP10IndividualP17curandStateXORWOWi:
.text._Z20crossover_populationP10IndividualP17curandStateXORWOWi:
[----:B------:R-:W-:Y:S01]  /*0000*/  LDC R1, c[0x0][0x37c] ;  /* 0x0000df00ff017b82 */ /* 0x000fe20000000800 */
[----:B------:R-:W0:Y:S07]  /*0010*/  S2R R0, SR_TID.X ;  /* 0x0000000000007919 */ /* 0x000e2e0000002100 */
[----:B------:R-:W0:Y:S01]  /*0020*/  S2UR UR5, SR_CTAID.X ;  /* 0x00000000000579c3 */ /* 0x000e220000002500 */
[----:B------:R-:W1:Y:S07]  /*0030*/  LDCU UR6, c[0x0][0x390] ;  /* 0x00007200ff0677ac */ /* 0x000e6e0008000800 */
[----:B------:R-:W0:Y:S01]  /*0040*/  LDC R5, c[0x0][0x360] ;  /* 0x0000d800ff057b82 */ /* 0x000e220000000800 */
[----:B-1----:R-:W-:-:S04]  /*0050*/  ULEA.HI UR4, UR6, UR6, URZ, 0x1 ;  /* 0x0000000606047291 */ /* 0x002fc8000f8f08ff */
[----:B------:R-:W-:Y:S01]  /*0060*/  USHF.R.S32.HI UR4, URZ, 0x1, UR4 ;  /* 0x00000001ff047899 */ /* 0x000fe20008011404 */
[----:B0-----:R-:W-:-:S05]  /*0070*/  IMAD R5, R5, UR5, R0 ;  /* 0x0000000505057c24 */ /* 0x001fca000f8e0200 */
[----:B------:R-:W-:-:S13]  /*0080*/  ISETP.GE.AND P0, PT, R5, UR4, PT ;  /* 0x0000000405007c0c */ /* 0x000fda000bf06270 */
[----:B------:R-:W-:Y:S05]  /*0090*/  @P0 EXIT ;  /* 0x000000000000094d */ /* 0x000fea0003800000 */
[----:B------:R-:W0:Y:S01]  /*00a0*/  LDC.64 R2, c[0x0][0x388] ;  /* 0x0000e200ff027b82 */ /* 0x000e220000000a00 */
[----:B------:R-:W1:Y:S01]  /*00b0*/  LDCU.64 UR4, c[0x0][0x358] ;  /* 0x00006b00ff0477ac */ /* 0x000e620008000a00 */
[----:B0-----:R-:W-:-:S05]  /*00c0*/  IMAD.WIDE R2, R5, 0x30, R2 ;  /* 0x0000003005027825 */ /* 0x001fca00078e0202 */
[----:B-1----:R-:W2:Y:S04]  /*00d0*/  LDG.E.64 R12, desc[UR4][R2.64] ;  /* 0x00000004020c7981 */ /* 0x002ea8000c1e1b00 */
[----:B------:R-:W3:Y:S04]  /*00e0*/  LDG.E.64 R8, desc[UR4][R2.64+0x10] ;  /* 0x0000100402087981 */ /* 0x000ee8000c1e1b00 */
[----:B------:R-:W4:Y:S01]  /*00f0*/  LDG.E.64 R4, desc[UR4][R2.64+0x8] ;  /* 0x0000080402047981 */ /* 0x000f22000c1e1b00 */
[----:B------:R-:W0:Y:S01]  /*0100*/  I2F.U32.RP R14, UR6 ;  /* 0x00000006000e7d06 */ /* 0x000e220008209000 */
[----:B------:R-:W-:-:S02]  /*0110*/  ISETP.NE.U32.AND P1, PT, RZ, UR6, PT ;  /* 0x00000006ff007c0c */ /* 0x000fc4000bf25070 */
[----:B------:R-:W-:-:S05]  /*0120*/  LOP3.LUT R19, RZ, UR6, RZ, 0x33, !PT ;  /* 0x00000006ff137c12 */ /* 0x000fca000f8e33ff */
[----:B0-----:R-:W0:Y:S02]  /*0130*/  MUFU.RCP R14, R14 ;  /* 0x0000000e000e7308 */ /* 0x001e240000001000 */
[----:B0-----:R-:W-:Y:S02]  /*0140*/  VIADD R10, R14, 0xffffffe ;  /* 0x0ffffffe0e0a7836 */ /* 0x001fe40000000000 */
[----:B------:R-:W0:Y:S04]  /*0150*/  LDC.64 R14, c[0x0][0x380] ;  /* 0x0000e000ff0e7b82 */ /* 0x000e280000000a00 */
[----:B------:R1:W5:Y:S02]  /*0160*/  F2I.FTZ.U32.TRUNC.NTZ R11, R10 ;  /* 0x0000000a000b7305 */ /* 0x000364000021f000 */
[----:B-1----:R-:W-:Y:S01]  /*0170*/  IMAD.MOV.U32 R10, RZ, RZ, RZ ;  /* 0x000000ffff0a7224 */ /* 0x002fe200078e00ff */
[----:B--2---:R-:W-:Y:S01]  /*0180*/  SHF.R.U32.HI R0, RZ, 0x2, R13 ;  /* 0x00000002ff007819 */ /* 0x004fe2000001160d */
[----:B------:R-:W-:-:S03]  /*0190*/  VIADD R16, R12, 0x10974f ;  /* 0x0010974f0c107836 */ /* 0x000fc60000000000 */
[----:B------:R-:W-:Y:S01]  /*01a0*/  LOP3.LUT R0, R0, R13, RZ, 0x3c, !PT ;  /* 0x0000000d00007212 */ /* 0x000fe200078e3cff */
[----:B---3--:R-:W-:Y:S02]  /*01b0*/  IMAD.SHL.U32 R7, R9, 0x10, RZ ;  /* 0x0000001009077824 */ /* 0x008fe400078e00ff */
[----:B------:R-:W-:Y:S01]  /*01c0*/  IMAD.MOV.U32 R17, RZ, RZ, R8 ;  /* 0x000000ffff117224 */ /* 0x000fe200078e0008 */
[----:B----4-:R-:W-:Y:S01]  /*01d0*/  SHF.R.U32.HI R13, RZ, 0x2, R4 ;  /* 0x00000002ff0d7819 */ /* 0x010fe20000011604 */
[----:B------:R-:W-:-:S03]  /*01e0*/  IMAD.SHL.U32 R6, R0, 0x2, RZ ;  /* 0x0000000200067824 */ /* 0x000fc600078e00ff */
[----:B------:R-:W-:Y:S01]  /*01f0*/  LOP3.LUT R13, R13, R4, RZ, 0x3c, !PT ;  /* 0x000000040d0d7212 */ /* 0x000fe200078e3cff */
[----:B------:R-:W-:Y:S01]  /*0200*/  STG.E.64 desc[UR4][R2.64], R16 ;  /* 0x0000001002007986 */ /* 0x000fe2000c101b04 */
[----:B------:R-:W-:Y:S02]  /*0210*/  LOP3.LUT R6, R0, R6, R7, 0x96, !PT ;  /* 0x0000000600067212 */ /* 0x000fe400078e9607 */
[----:B------:R-:W-:Y:S02]  /*0220*/  SHF.L.U32 R4, R13, 0x1, RZ ;  /* 0x000000010d047819 */ /* 0x000fe400000006ff */
[----:B------:R-:W-:Y:S01]  /*0230*/  LOP3.LUT R7, R6, R9, RZ, 0x3c, !PT ;  /* 0x0000000906077212 */ /* 0x000fe200078e3cff */
[----:B-----5:R-:W-:-:S04]  /*0240*/  IMAD.MOV R6, RZ, RZ, -R11 ;  /* 0x000000ffff067224 */ /* 0x020fc800078e0a0b */
[----:B------:R-:W-:-:S05]  /*0250*/  IMAD.SHL.U32 R0, R7, 0x10, RZ ;  /* 0x0000001007007824 */ /* 0x000fca00078e00ff */
[----:B------:R-:W-:Y:S01]  /*0260*/  LOP3.LUT R4, R13, R4, R0, 0x96, !PT ;  /* 0x000000040d047212 */ /* 0x000fe200078e9600 */
[----:B------:R-:W-:-:S03]  /*0270*/  IMAD R13, R6, UR6, RZ ;  /* 0x00000006060d7c24 */ /* 0x000fc6000f8e02ff */
[----:B------:R-:W-:Y:S01]  /*0280*/  LOP3.LUT R4, R4, R7, RZ, 0x3c, !PT ;  /* 0x0000000704047212 */ /* 0x000fe200078e3cff */
[----:B------:R-:W-:Y:S01]  /*0290*/  IMAD.HI.U32 R13, R11, R13, R10 ;  /* 0x0000000d0b0d7227 */ /* 0x000fe200078e000a */
[----:B------:R-:W-:Y:S02]  /*02a0*/  SHF.R.U32.HI R10, RZ, 0x2, R5 ;  /* 0x00000002ff0a7819 */ /* 0x000fe40000011605 */
[----:B------:R-:W-:Y:S02]  /*02b0*/  IADD3 R0, PT, PT, R12, 0xb0f8a, R4 ;  /* 0x000b0f8a0c007810 */ /* 0x000fe40007ffe004 */
[----:B------:R-:W-:Y:S01]  /*02c0*/  LOP3.LUT R10, R10, R5, RZ, 0x3c, !PT ;  /* 0x000000050a0a7212 */ /* 0x000fe200078e3cff */
[----:B------:R-:W-:Y:S02]  /*02d0*/  IMAD.SHL.U32 R5, R4, 0x10, RZ ;  /* 0x0000001004057824 */ /* 0x000fe400078e00ff */
[----:B------:R-:W-:-:S04]  /*02e0*/  IMAD.HI.U32 R6, R13, R0, RZ ;  /* 0x000000000d067227 */ /* 0x000fc800078e00ff */
[----:B------:R-:W-:-:S04]  /*02f0*/  IMAD.MOV R11, RZ, RZ, -R6 ;  /* 0x000000ffff0b7224 */ /* 0x000fc800078e0a06 */
[----:B------:R-:W-:Y:S01]  /*0300*/  IMAD R6, R11, UR6, R0 ;  /* 0x000000060b067c24 */ /* 0x000fe2000f8e0200 */
[----:B------:R-:W-:-:S04]  /*0310*/  SHF.L.U32 R0, R10, 0x1, RZ ;  /* 0x000000010a007819 */ /* 0x000fc800000006ff */
[----:B------:R-:W-:Y:S02]  /*0320*/  ISETP.GE.U32.AND P0, PT, R6, UR6, PT ;  /* 0x0000000606007c0c */ /* 0x000fe4000bf06070 */
[----:B------:R-:W-:Y:S01]  /*0330*/  LOP3.LUT R5, R10, R0, R5, 0x96, !PT ;  /* 0x000000000a057212 */ /* 0x000fe200078e9605 */
[----:B------:R-:W-:-:S03]  /*0340*/  IMAD.MOV.U32 R0, RZ, RZ, 0x2f800000 ;  /* 0x2f800000ff007424 */ /* 0x000fc600078e00ff */
[----:B------:R-:W-:-:S04]  /*0350*/  LOP3.LUT R5, R5, R4, RZ, 0x3c, !PT ;  /* 0x0000000405057212 */ /* 0x000fc800078e3cff */
[----:B------:R-:W-:Y:S01]  /*0360*/  IADD3 R10, PT, PT, R5, R16, RZ ;  /* 0x00000010050a7210 */ /* 0x000fe20007ffe0ff */
[----:B------:R-:W-:Y:S02]  /*0370*/  STG.E.64 desc[UR4][R2.64+0x10], R4 ;  /* 0x0000100402007986 */ /* 0x000fe4000c101b04 */
[----:B------:R-:W-:Y:S01]  /*0380*/  @P0 VIADD R6, R6, -UR6 ;  /* 0x8000000606060c36 */ /* 0x000fe20008000000 */
[----:B------:R-:W-:-:S04]  /*0390*/  I2FP.F32.U32 R11, R10 ;  /* 0x0000000a000b7245 */ /* 0x000fc80000201000 */
[----:B------:R-:W-:Y:S01]  /*03a0*/  ISETP.GE.U32.AND P0, PT, R6, UR6, PT ;  /* 0x0000000606007c0c */ /* 0x000fe2000bf06070 */
[----:B------:R-:W-:-:S12]  /*03b0*/  FFMA R11, R11, R0, 1.1641532182693481445e-10 ;  /* 0x2f0000000b0b7423 */ /* 0x000fd80000000000 */
[----:B------:R-:W-:Y:S01]  /*03c0*/  @P0 VIADD R6, R6, -UR6 ;  /* 0x8000000606060c36 */ /* 0x000fe20008000000 */
[----:B------:R-:W-:-:S04]  /*03d0*/  FSETP.GEU.AND P0, PT, R11, 0.5, PT ;  /* 0x3f0000000b00780b */ /* 0x000fc80003f0e000 */
[----:B------:R-:W-:Y:S02]  /*03e0*/  SEL R11, R19, R6, !P1 ;  /* 0x00000006130b7207 */ /* 0x000fe40004800000 */
[----:B------:R-:W-:-:S03]  /*03f0*/  MOV R6, R9 ;  /* 0x0000000900067202 */ /* 0x000fc60000000f00 */
[----:B0-----:R-:W-:Y:S02]  /*0400*/  IMAD.WIDE R10, R11, 0x14, R14 ;  /* 0x000000140b0a7825 */ /* 0x001fe400078e020e */
[----:B------:R0:W-:Y:S04]  /*0410*/  STG.E.64 desc[UR4][R2.64+0x8], R6 ;  /* 0x0000080602007986 */ /* 0x0001e8000c101b04 */
[----:B------:R-:W2:Y:S01]  /*0420*/  @!P0 LDG.E R21, desc[UR4][R10.64] ;  /* 0x000000040a158981 */ /* 0x000ea2000c1e1900 */
[----:B------:R-:W-:-:S05]  /*0430*/  IADD3 R12, PT, PT, R12, 0x587c5, R7 ;  /* 0x000587c50c0c7810 */ /* 0x000fca0007ffe007 */
[----:B------:R-:W-:-:S04]  /*0440*/  IMAD.HI.U32 R13, R13, R12, RZ ;  /* 0x0000000c0d0d7227 */ /* 0x000fc800078e00ff */
[----:B------:R-:W-:-:S04]  /*0450*/  IMAD.MOV R13, RZ, RZ, -R13 ;  /* 0x000000ffff0d7224 */ /* 0x000fc800078e0a0d */
[----:B------:R-:W-:-:S05]  /*0460*/  IMAD R12, R13, UR6, R12 ;  /* 0x000000060d0c7c24 */ /* 0x000fca000f8e020c */
[----:B------:R-:W-:-:S13]  /*0470*/  ISETP.GE.U32.AND P2, PT, R12, UR6, PT ;  /* 0x000000060c007c0c */ /* 0x000fda000bf46070 */
[----:B------:R-:W-:-:S05]  /*0480*/  @P2 VIADD R12, R12, -UR6 ;  /* 0x800000060c0c2c36 */ /* 0x000fca0008000000 */
[----:B------:R-:W-:-:S13]  /*0490*/  ISETP.GE.U32.AND P2, PT, R12, UR6, PT ;  /* 0x000000060c007c0c */ /* 0x000fda000bf46070 */
[----:B------:R-:W-:-:S05]  /*04a0*/  @P2 VIADD R12, R12, -UR6 ;  /* 0x800000060c0c2c36 */ /* 0x000fca0008000000 */
[----:B------:R-:W-:Y:S01]  /*04b0*/  SEL R19, R19, R12, !P1 ;  /* 0x0000000c13137207 */ /* 0x000fe20004800000 */
[----:B------:R-:W-:-:S04]  /*04c0*/  IMAD.MOV.U32 R12, RZ, RZ, R4 ;  /* 0x000000ffff0c7224 */ /* 0x000fc800078e0004 */
[----:B------:R-:W-:Y:S01]  /*04d0*/  IMAD.WIDE R14, R19, 0x14, R14 ;  /* 0x00000014130e7825 */ /* 0x000fe200078e020e */
[----:B------:R-:W-:-:S03]  /*04e0*/  MOV R19, R8 ;  /* 0x0000000800137202 */ /* 0x000fc60000000f00 */
[----:B0-----:R-:W-:Y:S01]  /*04f0*/  IMAD.MOV.U32 R6, RZ, RZ, R9 ;  /* 0x000000ffff067224 */ /* 0x001fe200078e0009 */
[----:B--2---:R0:W-:Y:S04]  /*0500*/  @!P0 STG.E desc[UR4][R14.64], R21 ;  /* 0x000000150e008986 */ /* 0x0041e8000c101904 */
[----:B------:R-:W2:Y:S04]  /*0510*/  @!P0 LDG.E.64 R18, desc[UR4][R2.64] ;  /* 0x0000000402128981 */ /* 0x000ea8000c1e1b00 */
[----:B------:R-:W3:Y:S04]  /*0520*/  @!P0 LDG.E.64 R12, desc[UR4][R2.64+0x10] ;  /* 0x00001004020c8981 */ /* 0x000ee8000c1e1b00 */
[----:B------:R-:W4:Y:S01]  /*0530*/  @!P0 LDG.E.64 R6, desc[UR4][R2.64+0x8] ;  /* 0x0000080402068981 */ /* 0x000f22000c1e1b00 */
[----:B------:R-:W-:Y:S01]  /*0540*/  BSSY.RECONVERGENT B0, `(.L_x_9) ;  /* 0x000001f000007945 */ /* 0x000fe20003800200 */
[----:B--2---:R-:W-:Y:S01]  /*0550*/  SHF.R.U32.HI R4, RZ, 0x2, R19 ;  /* 0x00000002ff047819 */ /* 0x004fe20000011613 */
[----:B------:R-:W-:-:S03]  /*0560*/  @!P0 IMAD.MOV.U32 R16, RZ, RZ, R18 ;  /* 0x000000ffff108224 */ /* 0x000fc600078e0012 */
[----:B------:R-:W-:Y:S01]  /*0570*/  LOP3.LUT R4, R4, R19, RZ, 0x3c, !PT ;  /* 0x0000001304047212 */ /* 0x000fe200078e3cff */
[----:B---3--:R-:W-:Y:S02]  /*0580*/  @!P0 IMAD.MOV.U32 R5, RZ, RZ, R13 ;  /* 0x000000ffff058224 */ /* 0x008fe400078e000d */
[----:B------:R-:W-:Y:S02]  /*0590*/  VIADD R16, R16, 0x587c5 ;  /* 0x000587c510107836 */ /* 0x000fe40000000000 */
[C---:B------:R-:W-:Y:S01]  /*05a0*/  IMAD.SHL.U32 R8, R4.reuse, 0x2, RZ ;  /* 0x0000000204087824 */ /* 0x040fe200078e00ff */
[----:B------:R-:W-:Y:S01]  /*05b0*/  SHF.L.U32 R9, R5, 0x4, RZ ;  /* 0x0000000405097819 */ /* 0x000fe200000006ff */
[----:B----4-:R-:W-:Y:S02]  /*05c0*/  IMAD.MOV.U32 R18, RZ, RZ, R7 ;  /* 0x000000ffff127224 */ /* 0x010fe400078e0007 */
[----:B------:R-:W-:Y:S01]  /*05d0*/  IMAD.MOV.U32 R17, RZ, RZ, R6 ;  /* 0x000000ffff117224 */ /* 0x000fe200078e0006 */
[----:B------:R-:W-:Y:S01]  /*05e0*/  LOP3.LUT R8, R4, R8, R9, 0x96, !PT ;  /* 0x0000000804087212 */ /* 0x000fe200078e9609 */
[----:B------:R-:W-:-:S03]  /*05f0*/  IMAD.MOV.U32 R19, RZ, RZ, R12 ;  /* 0x000000ffff137224 */ /* 0x000fc600078e000c */
[-C--:B------:R-:W-:Y:S01]  /*0600*/  LOP3.LUT R9, R8, R5.reuse, RZ, 0x3c, !PT ;  /* 0x0000000508097212 */ /* 0x080fe200078e3cff */
[----:B------:R0:W-:Y:S01]  /*0610*/  STG.E.64 desc[UR4][R2.64], R16 ;  /* 0x0000001002007986 */ /* 0x0001e2000c101b04 */
[----:B------:R-:W-:Y:S02]  /*0620*/  MOV R8, R5 ;  /* 0x0000000500087202 */ /* 0x000fe40000000f00 */
[----:B------:R-:W-:Y:S01]  /*0630*/  IADD3 R4, PT, PT, R9, R16, RZ ;  /* 0x0000001009047210 */ /* 0x000fe20007ffe0ff */
[----:B------:R0:W-:Y:S03]  /*0640*/  STG.E.64 desc[UR4][R2.64+0x8], R18 ;  /* 0x0000081202007986 */ /* 0x0001e6000c101b04 */
[----:B------:R-:W-:Y:S01]  /*0650*/  I2FP.F32.U32 R13, R4 ;  /* 0x00000004000d7245 */ /* 0x000fe20000201000 */
[----:B------:R0:W-:Y:S04]  /*0660*/  STG.E.64 desc[UR4][R2.64+0x10], R8 ;  /* 0x0000100802007986 */ /* 0x0001e8000c101b04 */
[----:B------:R-:W-:-:S05]  /*0670*/  FFMA R13, R13, R0, 1.1641532182693481445e-10 ;  /* 0x2f0000000d0d7423 */ /* 0x000fca0000000000 */
[----:B------:R-:W-:-:S13]  /*0680*/  FSETP.GEU.AND P0, PT, R13, 0.5, PT ;  /* 0x3f0000000d00780b */ /* 0x000fda0003f0e000 */
[----:B0-----:R-:W-:Y:S05]  /*0690*/  @P0 BRA `(.L_x_10) ;  /* 0x0000000000240947 */ /* 0x001fea0003800000 */
[----:B------:R-:W2:Y:S04]  /*06a0*/  LDG.E R13, desc[UR4][R10.64+0x4] ;  /* 0x000004040a0d7981 */ /* 0x000ea8000c1e1900 */
[----:B--2---:R0:W-:Y:S04]  /*06b0*/  STG.E desc[UR4][R14.64+0x4], R13 ;  /* 0x0000040d0e007986 */ /* 0x0041e8000c101904 */
[----:B------:R-:W2:Y:S04]  /*06c0*/  LDG.E.64 R4, desc[UR4][R2.64+0x8] ;  /* 0x0000080402047981 */ /* 0x000ea8000c1e1b00 */
[----:B------:R-:W3:Y:S04]  /*06d0*/  LDG.E.64 R16, desc[UR4][R2.64] ;  /* 0x0000000402107981 */ /* 0x000ee8000c1e1b00 */
[----:B------:R-:W4:Y:S01]  /*06e0*/  LDG.E.64 R8, desc[UR4][R2.64+0x10] ;  /* 0x0000100402087981 */ /* 0x000f22000c1e1b00 */
[----:B--2---:R-:W-:-:S02]  /*06f0*/  IMAD.MOV.U32 R12, RZ, RZ, R5 ;  /* 0x000000ffff0c7224 */ /* 0x004fc400078e0005 */
[----:B------:R-:W-:Y:S02]  /*0700*/  IMAD.MOV.U32 R7, RZ, RZ, R4 ;  /* 0x000000ffff077224 */ /* 0x000fe400078e0004 */
[----:B---3--:R-:W-:Y:S01]  /*0710*/  IMAD.MOV.U32 R6, RZ, RZ, R17 ;  /* 0x000000ffff067224 */ /* 0x008fe200078e0011 */
[----:B0---4-:R-:W-:-:S07]  /*0720*/  MOV R5, R8 ;  /* 0x0000000800057202 */ /* 0x011fce0000000f00 */
.L_x_10:
[----:B------:R-:W-:Y:S05]  /*0730*/  BSYNC.RECONVERGENT B0 ;  /* 0x0000000000007941 */ /* 0x000fea0003800200 */
.L_x_9:
[----:B------:R-:W-:Y:S01]  /*0740*/  SHF.R.U32.HI R13, RZ, 0x2, R6 ;  /* 0x00000002ff0d7819 */ /* 0x000fe20000011606 */
[----:B------:R-:W-:Y:S01]  /*0750*/  IMAD.SHL.U32 R4, R9, 0x10, RZ ;  /* 0x0000001009047824 */ /* 0x000fe200078e00ff */
[----:B------:R-:W-:Y:S02]  /*0760*/  BSSY.RECONVERGENT B0, `(.L_x_11) ;  /* 0x0000017000007945 */ /* 0x000fe40003800200 */
[----:B------:R-:W-:-:S05]  /*0770*/  LOP3.LUT R13, R13, R6, RZ, 0x3c, !PT ;  /* 0x000000060d0d7212 */ /* 0x000fca00078e3cff */
[----:B------:R-:W-:-:S05]  /*0780*/  IMAD.SHL.U32 R6, R13, 0x2, RZ ;  /* 0x000000020d067824 */ /* 0x000fca00078e00ff */
[----:B------:R-:W-:Y:S01]  /*0790*/  LOP3.LUT R4, R13, R6, R4, 0x96, !PT ;  /* 0x000000060d047212 */ /* 0x000fe200078e9604 */
[----:B------:R-:W-:Y:S02]  /*07a0*/  VIADD R6, R16, 0x587c5 ;  /* 0x000587c510067836 */ /* 0x000fe40000000000 */
[----:B------:R-:W-:Y:S01]  /*07b0*/  IMAD.MOV.U32 R16, RZ, RZ, R9 ;  /* 0x000000ffff107224 */ /* 0x000fe200078e0009 */
[----:B------:R-:W-:Y:S02]  /*07c0*/  LOP3.LUT R17, R4, R9, RZ, 0x3c, !PT ;  /* 0x0000000904117212 */ /* 0x000fe400078e3cff */
[----:B------:R0:W-:Y:S02]  /*07d0*/  STG.E.64 desc[UR4][R2.64], R6 ;  /* 0x0000000602007986 */ /* 0x0001e4000c101b04 */
[----:B------:R-:W-:Y:S02]  /*07e0*/  IADD3 R4, PT, PT, R17, R6, RZ ;  /* 0x0000000611047210 */ /* 0x000fe40007ffe0ff */
[----:B------:R0:W-:Y:S02]  /*07f0*/  STG.E.64 desc[UR4][R2.64+0x10], R16 ;  /* 0x0000101002007986 */ /* 0x0001e4000c101b04 */
[----:B------:R-:W-:Y:S01]  /*0800*/  I2FP.F32.U32 R13, R4 ;  /* 0x00000004000d7245 */ /* 0x000fe20000201000 */
[----:B------:R-:W-:-:S04]  /*0810*/  IMAD.MOV.U32 R4, RZ, RZ, R12 ;  /* 0x000000ffff047224 */ /* 0x000fc800078e000c */
[----:B------:R-:W-:Y:S01]  /*0820*/  FFMA R13, R13, R0, 1.1641532182693481445e-10 ;  /* 0x2f0000000d0d7423 */ /* 0x000fe20000000000 */
[----:B------:R0:W-:Y:S04]  /*0830*/  STG.E.64 desc[UR4][R2.64+0x8], R4 ;  /* 0x0000080402007986 */ /* 0x0001e8000c101b04 */
[----:B------:R-:W-:-:S13]  /*0840*/  FSETP.GEU.AND P0, PT, R13, 0.5, PT ;  /* 0x3f0000000d00780b */ /* 0x000fda0003f0e000 */
[----:B0-----:R-:W-:Y:S05]  /*0850*/  @P0 BRA `(.L_x_12) ;  /* 0x00000000001c0947 */ /* 0x001fea0003800000 */
[----:B------:R-:W2:Y:S04]  /*0860*/  LDG.E R13, desc[UR4][R10.64+0x8] ;  /* 0x000008040a0d7981 */ /* 0x000ea8000c1e1900 */
[----:B--2---:R0:W-:Y:S04]  /*0870*/  STG.E desc[UR4][R14.64+0x8], R13 ;  /* 0x0000080d0e007986 */ /* 0x0041e8000c101904 */
[----:B------:R-:W2:Y:S04]  /*0880*/  LDG.E.64 R4, desc[UR4][R2.64+0x8] ;  /* 0x0000080402047981 */ /* 0x000ea8000c1e1b00 */
[----:B------:R-:W3:Y:S04]  /*0890*/  LDG.E.64 R16, desc[UR4][R2.64+0x10] ;  /* 0x0000100402107981 */ /* 0x000ee8000c1e1b00 */
[----:B------:R0:W5:Y:S01]  /*08a0*/  LDG.E.64 R6, desc[UR4][R2.64] ;  /* 0x0000000402067981 */ /* 0x000162000c1e1b00 */
[----:B--2---:R-:W-:Y:S01]  /*08b0*/  IMAD.MOV.U32 R12, RZ, RZ, R4 ;  /* 0x000000ffff0c7224 */ /* 0x004fe200078e0004 */
[----:B0--3--:R-:W-:-:S07]  /*08c0*/  MOV R9, R16 ;  /* 0x0000001000097202 */ /* 0x009fce0000000f00 */
.L_x_12:
[----:B------:R-:W-:Y:S05]  /*08d0*/  BSYNC.RECONVERGENT B0 ;  /* 0x0000000000007941 */ /* 0x000fea0003800200 */
.L_x_11:
[----:B-----5:R-:W-:Y:S01]  /*08e0*/  SHF.R.U32.HI R4, RZ, 0x2, R7 ;  /* 0x00000002ff047819 */ /* 0x020fe20000011607 */
[----:B------:R-:W-:Y:S01]  /*08f0*/  VIADD R6, R6, 0x587c5 ;  /* 0x000587c506067836 */ /* 0x000fe20000000000 */
[----:B------:R-:W-:Y:S01]  /*0900*/  BSSY.RECONVERGENT B0, `(.L_x_13) ;  /* 0x0000019000007945 */ /* 0x000fe20003800200 */
[----:B------:R-:W-:Y:S01]  /*0910*/  IMAD.MOV.U32 R18, RZ, RZ, R17 ;  /* 0x000000ffff127224 */ /* 0x000fe200078e0011 */
[----:B------:R-:W-:Y:S01]  /*0920*/  LOP3.LUT R4, R4, R7, RZ, 0x3c, !PT ;  /* 0x0000000704047212 */ /* 0x000fe200078e3cff */
[----:B------:R-:W-:-:S04]  /*0930*/  IMAD.SHL.U32 R7, R17, 0x10, RZ ;  /* 0x0000001011077824 */ /* 0x000fc800078e00ff */
[----:B------:R-:W-:-:S05]  /*0940*/  IMAD.SHL.U32 R8, R4, 0x2, RZ ;  /* 0x0000000204087824 */ /* 0x000fca00078e00ff */
[----:B------:R-:W-:-:S04]  /*0950*/  LOP3.LUT R8, R4, R8, R7, 0x96, !PT ;  /* 0x0000000804087212 */ /* 0x000fc800078e9607 */
[----:B------:R-:W-:Y:S01]  /*0960*/  LOP3.LUT R19, R8, R17, RZ, 0x3c, !PT ;  /* 0x0000001108137212 */ /* 0x000fe200078e3cff */
[----:B------:R-:W-:-:S03]  /*0970*/  IMAD.MOV.U32 R8, RZ, RZ, R5 ;  /* 0x000000ffff087224 */ /* 0x000fc600078e0005 */
[----:B------:R-:W-:Y:S01]  /*0980*/  IADD3 R4, PT, PT, R19, R6, RZ ;  /* 0x0000000613047210 */ /* 0x000fe20007ffe0ff */
[----:B------:R0:W-:Y:S03]  /*0990*/  STG.E.64 desc[UR4][R2.64+0x10], R18 ;  /* 0x0000101202007986 */ /* 0x0001e6000c101b04 */
[----:B------:R-:W-:Y:S01]  /*09a0*/  I2FP.F32.U32 R7, R4 ;  /* 0x0000000400077245 */ /* 0x000fe20000201000 */
[----:B------:R0:W-:Y:S04]  /*09b0*/  STG.E.64 desc[UR4][R2.64+0x8], R8 ;  /* 0x0000080802007986 */ /* 0x0001e8000c101b04 */
[----:B------:R-:W-:-:S05]  /*09c0*/  FFMA R7, R7, R0, 1.1641532182693481445e-10 ;  /* 0x2f00000007077423 */ /* 0x000fca0000000000 */
[----:B------:R-:W-:Y:S01]  /*09d0*/  FSETP.GEU.AND P0, PT, R7, 0.5, PT ;  /* 0x3f0000000700780b */ /* 0x000fe20003f0e000 */
[----:B------:R-:W-:-:S05]  /*09e0*/  IMAD.MOV.U32 R7, RZ, RZ, R12 ;  /* 0x000000ffff077224 */ /* 0x000fca00078e000c */
[----:B------:R0:W-:Y:S07]  /*09f0*/  STG.E.64 desc[UR4][R2.64], R6 ;  /* 0x0000000602007986 */ /* 0x0001ee000c101b04 */
[----:B------:R-:W-:Y:S05]  /*0a00*/  @P0 BRA `(.L_x_14) ;  /* 0x0000000000200947 */ /* 0x000fea0003800000 */
[----:B0-----:R-:W2:Y:S04]  /*0a10*/  LDG.E R7, desc[UR4][R10.64+0xc] ;  /* 0x00000c040a077981 */ /* 0x001ea8000c1e1900 */
[----:B--2---:R0:W-:Y:S04]  /*0a20*/  STG.E desc[UR4][R14.64+0xc], R7 ;  /* 0x00000c070e007986 */ /* 0x0041e8000c101904 */
[----:B------:R-:W2:Y:S04]  /*0a30*/  LDG.E.64 R8, desc[UR4][R2.64+0x8] ;  /* 0x0000080402087981 */ /* 0x000ea8000c1e1b00 */
[----:B------:R-:W3:Y:S04]  /*0a40*/  LDG.E.64 R18, desc[UR4][R2.64+0x10] ;  /* 0x0000100402127981 */ /* 0x000ee8000c1e1b00 */
[----:B0-----:R-:W4:Y:S01]  /*0a50*/  LDG.E.64 R6, desc[UR4][R2.64] ;  /* 0x0000000402067981 */ /* 0x001f22000c1e1b00 */
[----:B--2---:R-:W-:-:S02]  /*0a60*/  IMAD.MOV.U32 R5, RZ, RZ, R8 ;  /* 0x000000ffff057224 */ /* 0x004fc400078e0008 */
[----:B---3--:R-:W-:Y:S01]  /*0a70*/  IMAD.MOV.U32 R17, RZ, RZ, R18 ;  /* 0x000000ffff117224 */ /* 0x008fe200078e0012 */
[----:B----4-:R-:W-:-:S07]  /*0a80*/  MOV R12, R7 ;  /* 0x00000007000c7202 */ /* 0x010fce0000000f00 */
.L_x_14:
[----:B------:R-:W-:Y:S05]  /*0a90*/  BSYNC.RECONVERGENT B0 ;  /* 0x0000000000007941 */ /* 0x000fea0003800200 */
.L_x_13:
[----:B0-----:R-:W-:Y:S01]  /*0aa0*/  SHF.R.U32.HI R7, RZ, 0x2, R12 ;  /* 0x00000002ff077819 */ /* 0x001fe2000001160c */
[----:B------:R-:W-:Y:S02]  /*0ab0*/  IMAD.SHL.U32 R4, R19, 0x10, RZ ;  /* 0x0000001013047824 */ /* 0x000fe400078e00ff */
[----:B------:R-:W-:Y:S01]  /*0ac0*/  VIADD R6, R6, 0x587c5 ;  /* 0x000587c506067836 */ /* 0x000fe20000000000 */
[----:B------:R-:W-:Y:S01]  /*0ad0*/  LOP3.LUT R7, R7, R12, RZ, 0x3c, !PT ;  /* 0x0000000c07077212 */ /* 0x000fe200078e3cff */
[----:B------:R-:W-:Y:S02]  /*0ae0*/  IMAD.MOV.U32 R16, RZ, RZ, R9 ;  /* 0x000000ffff107224 */ /* 0x000fe400078e0009 */
[----:B------:R-:W-:Y:S01]  /*0af0*/  IMAD.MOV.U32 R12, RZ, RZ, R19 ;  /* 0x000000ffff0c7224 */ /* 0x000fe200078e0013 */
[C---:B------:R-:W-:Y:S02]  /*0b00*/  SHF.L.U32 R8, R7.reuse, 0x1, RZ ;  /* 0x0000000107087819 */ /* 0x040fe400000006ff */
[----:B------:R0:W-:Y:S02]  /*0b10*/  STG.E.64 desc[UR4][R2.64+0x8], R16 ;  /* 0x0000081002007986 */ /* 0x0001e4000c101b04 */
[----:B------:R-:W-:-:S04]  /*0b20*/  LOP3.LUT R4, R7, R8, R4, 0x96, !PT ;  /* 0x0000000807047212 */ /* 0x000fc800078e9604 */
[----:B------:R-:W-:-:S05]  /*0b30*/  LOP3.LUT R13, R4, R19, RZ, 0x3c, !PT ;  /* 0x00000013040d7212 */ /* 0x000fca00078e3cff */
[----:B------:R-:W-:Y:S01]  /*0b40*/  IMAD.IADD R4, R13, 0x1, R6 ;  /* 0x000000010d047824 */ /* 0x000fe200078e0206 */
[----:B------:R0:W-:Y:S04]  /*0b50*/  STG.E.64 desc[UR4][R2.64+0x10], R12 ;  /* 0x0000100c02007986 */ /* 0x0001e8000c101b04 */
[----:B------:R-:W-:-:S05]  /*0b60*/  I2FP.F32.U32 R7, R4 ;  /* 0x0000000400077245 */ /* 0x000fca0000201000 */
[----:B------:R-:W-:-:S05]  /*0b70*/  FFMA R7, R7, R0, 1.1641532182693481445e-10 ;  /* 0x2f00000007077423 */ /* 0x000fca0000000000 */
[----:B------:R-:W-:Y:S02]  /*0b80*/  FSETP.GEU.AND P0, PT, R7, 0.5, PT ;  /* 0x3f0000000700780b */ /* 0x000fe40003f0e000 */
[----:B------:R-:W-:-:S05]  /*0b90*/  MOV R7, R5 ;  /* 0x0000000500077202 */ /* 0x000fca0000000f00 */
[----:B------:R0:W-:Y:S06]  /*0ba0*/  STG.E.64 desc[UR4][R2.64], R6 ;  /* 0x0000000602007986 */ /* 0x0001ec000c101b04 */
[----:B------:R-:W-:Y:S05]  /*0bb0*/  @P0 EXIT ;  /* 0x000000000000094d */ /* 0x000fea0003800000 */
[----:B------:R-:W2:Y:S04]  /*0bc0*/  LDG.E R11, desc[UR4][R10.64+0x10] ;  /* 0x000010040a0b7981 */ /* 0x000ea8000c1e1900 */
[----:B--2---:R-:W-:Y:S01]  /*0bd0*/  STG.E desc[UR4][R14.64+0x10], R11 ;  /* 0x0000100b0e007986 */ /* 0x004fe2000c101904 */
[----:B------:R-:W-:Y:S05]  /*0be0*/  EXIT ;  /* 0x000000000000794d */ /* 0x000fea0003800000 */
.L_x_15:
        /* <DEDUP_REMOVED lines=9> */
.L_x_41:


//--------------------- .text._Z17mutate_populationP10IndividualP17curandStateXORWOWif --------------------------
	.section	.text._Z17mutate_populationP10IndividualP17curandStateXORWOWif,"ax",@progbits
	.align	128
        .global         _Z17mutate_populationP10IndividualP17curandStateXORWOWif
        .type           _Z17mutate_populationP10IndividualP17curandStateXORWOWif,@function
        .size           _Z17mutate_populationP10IndividualP17curandStateXORWOWif,(.L_x_37 - _Z17mutate_populationP10IndividualP17curandStateXORWOWif)
        .other          _Z17mutate_populationP10IndividualP17curandStateXORWOWif,@"STO_CUDA_ENTRY STV_DEFAULT"
_Z17mutate_populationP10IndividualP17curandStateXORWOWif:
.text._Z17mutate_populationP10IndividualP17curandStateXORWOWif:
        /* <DEDUP_REMOVED lines=9> */
[----:B------:R-:W1:Y:S01]  /*0090*/  LDCU.64 UR6, c[0x0][0x358] ;  /* 0x00006b00ff0677ac */ /* 0x000e620008000a00 */
[----:B------:R-:W2:Y:S06]  /*00a0*/  LDCU UR5, c[0x0][0x394] ;  /* 0x00007280ff0577ac */ /* 0x000eac0008000800 */
[----:B------:R-:W3:Y:S01]  /*00b0*/  LDC.64 R2, c[0x0][0x388] ;  /* 0x0000e200ff027b82 */ /* 0x000ee20000000a00 */
[----:B------:R-:W-:Y:S01]  /*00c0*/  UMOV UR4, URZ ;  /* 0x000000ff00047c82 */ /* 0x000fe20008000000 */
[----:B0-----:R-:W-:-:S04]  /*00d0*/  IMAD.WIDE R12, R5, 0x14, R12 ;  /* 0x00000014050c7825 */ /* 0x001fc800078e020c */
[----:B-123--:R-:W-:-:S07]  /*00e0*/  IMAD.WIDE R2, R5, 0x30, R2 ;  /* 0x0000003005027825 */ /* 0x00efce00078e0202 */
.L_x_24:
[----:B------:R-:W2:Y:S04]  /*00f0*/  LDG.E.64 R4, desc[UR6][R2.64] ;  /* 0x0000000602047981 */ /* 0x000ea8000c1e1b00 */
[----:B------:R-:W3:Y:S04]  /*0100*/  LDG.E.64 R6, desc[UR6][R2.64+0x10] ;  /* 0x0000100602067981 */ /* 0x000ee8000c1e1b00 */
[----:B------:R-:W4:Y:S01]  /*0110*/  LDG.E.64 R8, desc[UR6][R2.64+0x8] ;  /* 0x0000080602087981 */ /* 0x000f22000c1e1b00 */
[----:B------:R-:W-:Y:S01]  /*0120*/  HFMA2 R17, -RZ, RZ, 0.1171875, 0 ;  /* 0x2f800000ff117431 */ /* 0x000fe200000001ff */
[----:B------:R-:W-:Y:S01]  /*0130*/  UIADD3 UR4, UPT, UPT, UR4, 0x1, URZ ;  /* 0x0000000104047890 */ /* 0x000fe2000fffe0ff */
[----:B------:R-:W-:Y:S03]  /*0140*/  BSSY.RECONVERGENT B0, `(.L_x_16) ;  /* 0x000006b000007945 */ /* 0x000fe60003800200 */
[----:B------:R-:W-:Y:S01]  /*0150*/  UISETP.NE.AND UP0, UPT, UR4, 0x5, UPT ;  /* 0x000000050400788c */ /* 0x000fe2000bf05270 */
[----:B--2---:R-:W-:-:S02]  /*0160*/  SHF.R.U32.HI R0, RZ, 0x2, R5 ;  /* 0x00000002ff007819 */ /* 0x004fc40000011605 */
[----:B------:R-:W-:Y:S02]  /*0170*/  IADD3 R14, PT, PT, R4, 0x587c5, RZ ;  /* 0x000587c5040e7810 */ /* 0x000fe40007ffe0ff */
[----:B------:R-:W-:Y:S02]  /*0180*/  LOP3.LUT R0, R0, R5, RZ, 0x3c, !PT ;  /* 0x0000000500007212 */ /* 0x000fe400078e3cff */
[----:B---3--:R-:W-:Y:S02]  /*0190*/  SHF.L.U32 R5, R7, 0x4, RZ ;  /* 0x0000000407057819 */ /* 0x008fe400000006ff */
[----:B------:R-:W-:Y:S01]  /*01a0*/  MOV R19, R6 ;  /* 0x0000000600137202 */ /* 0x000fe20000000f00 */
[----:B------:R-:W-:Y:S01]  /*01b0*/  IMAD.SHL.U32 R10, R0, 0x2, RZ ;  /* 0x00000002000a7824 */ /* 0x000fe200078e00ff */
[----:B----4-:R-:W-:Y:S01]  /*01c0*/  MOV R15, R8 ;  /* 0x00000008000f7202 */ /* 0x010fe20000000f00 */
[----:B------:R-:W-:-:S03]  /*01d0*/  IMAD.MOV.U32 R18, RZ, RZ, R9 ;  /* 0x000000ffff127224 */ /* 0x000fc600078e0009 */
[----:B------:R-:W-:Y:S01]  /*01e0*/  LOP3.LUT R0, R0, R10, R5, 0x96, !PT ;  /* 0x0000000a00007212 */ /* 0x000fe200078e9605 */
[----:B------:R-:W-:Y:S01]  /*01f0*/  IMAD.MOV.U32 R10, RZ, RZ, R7 ;  /* 0x000000ffff0a7224 */ /* 0x000fe200078e0007 */
[----:B0-----:R0:W-:Y:S02]  /*0200*/  STG.E.64 desc[UR6][R2.64+0x8], R18 ;  /* 0x0000081202007986 */ /* 0x0011e4000c101b06 */
[----:B------:R-:W-:Y:S02]  /*0210*/  LOP3.LUT R11, R0, R7, RZ, 0x3c, !PT ;  /* 0x00000007000b7212 */ /* 0x000fe400078e3cff */
[----:B------:R0:W-:Y:S03]  /*0220*/  STG.E.64 desc[UR6][R2.64], R14 ;  /* 0x0000000e02007986 */ /* 0x0001e6000c101b06 */
[----:B------:R-:W-:Y:S01]  /*0230*/  IMAD.IADD R0, R11, 0x1, R14 ;  /* 0x000000010b007824 */ /* 0x000fe200078e020e */
[----:B------:R0:W-:Y:S04]  /*0240*/  STG.E.64 desc[UR6][R2.64+0x10], R10 ;  /* 0x0000100a02007986 */ /* 0x0001e8000c101b06 */
[----:B------:R-:W-:-:S05]  /*0250*/  I2FP.F32.U32 R0, R0 ;  /* 0x0000000000007245 */ /* 0x000fca0000201000 */
[----:B------:R-:W-:-:S05]  /*0260*/  FFMA R0, R0, R17, 1.1641532182693481445e-10 ;  /* 0x2f00000000007423 */ /* 0x000fca0000000011 */
[----:B------:R-:W-:-:S13]  /*0270*/  FSETP.GEU.AND P0, PT, R0, UR5, PT ;  /* 0x0000000500007c0b */ /* 0x000fda000bf0e000 */
[----:B0-----:R-:W-:Y:S05]  /*0280*/  @P0 BRA `(.L_x_17) ;  /* 0x0000000400580947 */ /* 0x001fea0003800000 */
[----:B------:R-:W2:Y:S01]  /*0290*/  LDG.E R0, desc[UR6][R2.64+0x18] ;  /* 0x0000180602007981 */ /* 0x000ea2000c1e1900 */
[----:B------:R-:W-:Y:S01]  /*02a0*/  BSSY.RECONVERGENT B1, `(.L_x_18) ;  /* 0x0000051000017945 */ /* 0x000fe20003800200 */
[----:B--2---:R-:W-:-:S13]  /*02b0*/  ISETP.NE.AND P0, PT, R0, 0x1, PT ;  /* 0x000000010000780c */ /* 0x004fda0003f05270 */
[----:B------:R-:W-:Y:S05]  /*02c0*/  @!P0 BRA `(.L_x_19) ;  /* 0x0000000400308947 */ /* 0x000fea0003800000 */
[----:B------:R-:W-:Y:S01]  /*02d0*/  SHF.R.U32.HI R5, RZ, 0x2, R8 ;  /* 0x00000002ff057819 */ /* 0x000fe20000011608 */
[----:B------:R-:W-:Y:S01]  /*02e0*/  IMAD.SHL.U32 R0, R11, 0x10, RZ ;  /* 0x000000100b007824 */ /* 0x000fe200078e00ff */
[----:B------:R-:W-:Y:S01]  /*02f0*/  SHF.R.U32.HI R10, RZ, 0x2, R9 ;  /* 0x00000002ff0a7819 */ /* 0x000fe20000011609 */
[----:B------:R-:W-:Y:S01]  /*0300*/  BSSY.RECONVERGENT B2, `(.L_x_20) ;  /* 0x000003f000027945 */ /* 0x000fe20003800200 */
[----:B------:R-:W-:Y:S02]  /*0310*/  LOP3.LUT R5, R5, R8, RZ, 0x3c, !PT ;  /* 0x0000000805057212 */ /* 0x000fe400078e3cff */
[----:B------:R-:W-:Y:S02]  /*0320*/  LOP3.LUT R10, R10, R9, RZ, 0x3c, !PT ;  /* 0x000000090a0a7212 */ /* 0x000fe400078e3cff */
[----:B------:R-:W-:Y:S02]  /*0330*/  SHF.L.U32 R8, R5, 0x1, RZ ;  /* 0x0000000105087819 */ /* 0x000fe400000006ff */
[----:B------:R-:W-:-:S02]  /*0340*/  SHF.L.U32 R9, R10, 0x1, RZ ;  /* 0x000000010a097819 */ /* 0x000fc400000006ff */
[----:B------:R-:W-:-:S04]  /*0350*/  LOP3.LUT R8, R5, R8, R0, 0x96, !PT ;  /* 0x0000000805087212 */ /* 0x000fc800078e9600 */
[----:B------:R-:W-:-:S04]  /*0360*/  LOP3.LUT R8, R8, R11, RZ, 0x3c, !PT ;  /* 0x0000000b08087212 */ /* 0x000fc800078e3cff */
[C---:B------:R-:W-:Y:S01]  /*0370*/  IADD3 R0, PT, PT, R4.reuse, 0xb0f8a, R8 ;  /* 0x000b0f8a04007810 */ /* 0x040fe20007ffe008 */
[----:B------:R-:W-:-:S03]  /*0380*/  VIADD R4, R4, 0x10974f ;  /* 0x0010974f04047836 */ /* 0x000fc60000000000 */
[----:B------:R-:W-:-:S05]  /*0390*/  I2FP.F32.U32 R0, R0 ;  /* 0x0000000000007245 */ /* 0x000fca0000201000 */
[----:B------:R-:W-:Y:S01]  /*03a0*/  FFMA R0, R0, R17, 1.1641532182693481445e-10 ;  /* 0x2f00000000007423 */ /* 0x000fe20000000011 */
[----:B------:R-:W-:-:S04]  /*03b0*/  IMAD.MOV.U32 R17, RZ, RZ, 0x3e055027 ;  /* 0x3e055027ff117424 */ /* 0x000fc800078e00ff */
[----:B------:R-:W-:-:S13]  /*03c0*/  FSETP.GEU.AND P0, PT, R0, 1.175494350822287508e-38, PT ;  /* 0x008000000000780b */ /* 0x000fda0003f0e000 */
[----:B------:R-:W-:-:S04]  /*03d0*/  @!P0 FMUL R0, R0, 8388608 ;  /* 0x4b00000000008820 */ /* 0x000fc80000400000 */
[----:B------:R-:W-:-:S05]  /*03e0*/  VIADD R5, R0, 0xc0d55555 ;  /* 0xc0d5555500057836 */ /* 0x000fca0000000000 */
[----:B------:R-:W-:-:S04]  /*03f0*/  LOP3.LUT R15, R5, 0xff800000, RZ, 0xc0, !PT ;  /* 0xff800000050f7812 */ /* 0x000fc800078ec0ff */
[-C--:B------:R-:W-:Y:S02]  /*0400*/  IADD3 R5, PT, PT, R0, -R15.reuse, RZ ;  /* 0x8000000f00057210 */ /* 0x080fe40007ffe0ff */
[----:B------:R-:W-:Y:S02]  /*0410*/  I2FP.F32.S32 R14, R15 ;  /* 0x0000000f000e7245 */ /* 0x000fe40000201400 */
[----:B------:R-:W-:Y:S01]  /*0420*/  MOV R15, 0x7f800000 ;  /* 0x7f800000000f7802 */ /* 0x000fe20000000f00 */
[----:B------:R-:W-:-:S04]  /*0430*/  FADD R16, R5, -1 ;  /* 0xbf80000005107421 */ /* 0x000fc80000000000 */
[----:B------:R-:W-:-:S04]  /*0440*/  FFMA R5, R16, -R17, 0.14084610342979431152 ;  /* 0x3e1039f610057423 */ /* 0x000fc80000000811 */
[----:B------:R-:W-:-:S04]  /*0450*/  FFMA R5, R16, R5, -0.12148627638816833496 ;  /* 0xbdf8cdcc10057423 */ /* 0x000fc80000000005 */
[----:B------:R-:W-:-:S04]  /*0460*/  FFMA R5, R16, R5, 0.13980610668659210205 ;  /* 0x3e0f295510057423 */ /* 0x000fc80000000005 */
[----:B------:R-:W-:-:S04]  /*0470*/  FFMA R5, R16, R5, -0.16684235632419586182 ;  /* 0xbe2ad8b910057423 */ /* 0x000fc80000000005 */
[----:B------:R-:W-:-:S04]  /*0480*/  FFMA R5, R16, R5, 0.20012299716472625732 ;  /* 0x3e4ced0b10057423 */ /* 0x000fc80000000005 */
[----:B------:R-:W-:-:S04]  /*0490*/  FFMA R5, R16, R5, -0.24999669194221496582 ;  /* 0xbe7fff2210057423 */ /* 0x000fc80000000005 */
[----:B------:R-:W-:-:S04]  /*04a0*/  FFMA R5, R16, R5, 0.33333182334899902344 ;  /* 0x3eaaaa7810057423 */ /* 0x000fc80000000005 */
[----:B------:R-:W-:Y:S01]  /*04b0*/  FFMA R17, R16, R5, -0.5 ;  /* 0xbf00000010117423 */ /* 0x000fe20000000005 */
[----:B------:R-:W-:Y:S02]  /*04c0*/  FSEL R5, RZ, -23, P0 ;  /* 0xc1b80000ff057808 */ /* 0x000fe40000000000 */
[----:B------:R-:W-:Y:S01]  /*04d0*/  ISETP.GT.U32.AND P0, PT, R0, 0x7f7fffff, PT ;  /* 0x7f7fffff0000780c */ /* 0x000fe20003f04070 */
[----:B------:R-:W-:Y:S02]  /*04e0*/  FMUL R17, R16, R17 ;  /* 0x0000001110117220 */ /* 0x000fe40000400000 */
[----:B------:R-:W-:Y:S01]  /*04f0*/  FFMA R14, R14, 1.1920928955078125e-07, R5 ;  /* 0x340000000e0e7823 */ /* 0x000fe20000000005 */
[----:B------:R-:W-:Y:S02]  /*0500*/  IMAD.SHL.U32 R5, R8, 0x10, RZ ;  /* 0x0000001008057824 */ /* 0x000fe400078e00ff */
[----:B------:R-:W-:Y:S01]  /*0510*/  FFMA R17, R16, R17, R16 ;  /* 0x0000001110117223 */ /* 0x000fe20000000010 */
[----:B------:R-:W-:-:S03]  /*0520*/  IMAD.MOV.U32 R16, RZ, RZ, R7 ;  /* 0x000000ffff107224 */ /* 0x000fc600078e0007 */
[----:B------:R-:W-:Y:S01]  /*0530*/  FFMA R14, R14, 0.69314718246459960938, R17 ;  /* 0x3f3172180e0e7823 */ /* 0x000fe20000000011 */
[----:B------:R-:W-:Y:S02]  /*0540*/  LOP3.LUT R9, R10, R9, R5, 0x96, !PT ;  /* 0x000000090a097212 */ /* 0x000fe400078e9605 */
[----:B------:R-:W-:Y:S01]  /*0550*/  MOV R17, R11 ;  /* 0x0000000b00117202 */ /* 0x000fe20000000f00 */
[C---:B------:R-:W-:Y:S01]  /*0560*/  @P0 FFMA R14, R0.reuse, R15, +INF ;  /* 0x7f800000000e0423 */ /* 0x040fe2000000000f */
[----:B------:R-:W-:Y:S01]  /*0570*/  FSETP.NEU.AND P0, PT, R0, RZ, PT ;  /* 0x000000ff0000720b */ /* 0x000fe20003f0d000 */
[----:B------:R-:W-:Y:S01]  /*0580*/  IMAD.MOV.U32 R11, RZ, RZ, 0x30c90fdb ;  /* 0x30c90fdbff0b7424 */ /* 0x000fe200078e00ff */
[----:B------:R-:W-:Y:S01]  /*0590*/  MOV R5, R6 ;  /* 0x0000000600057202 */ /* 0x000fe20000000f00 */
[----:B------:R-:W-:Y:S01]  /*05a0*/  FMUL R14, R14, -2 ;  /* 0xc00000000e0e7820 */ /* 0x000fe20000400000 */
[----:B------:R-:W-:Y:S01]  /*05b0*/  LOP3.LUT R9, R9, R8, RZ, 0x3c, !PT ;  /* 0x0000000809097212 */ /* 0x000fe200078e3cff */
[----:B------:R0:W-:Y:S03]  /*05c0*/  STG.E.64 desc[UR6][R2.64+0x8], R16 ;  /* 0x0000081002007986 */ /* 0x0001e6000c101b06 */
[----:B------:R-:W-:Y:S01]  /*05d0*/  FSEL R14, R14, +INF , P0 ;  /* 0x7f8000000e0e7808 */ /* 0x000fe20000000000 */
[----:B------:R0:W-:Y:S01]  /*05e0*/  STG.E.64 desc[UR6][R2.64], R4 ;  /* 0x0000000402007986 */ /* 0x0001e2000c101b06 */
[----:B------:R-:W-:-:S02]  /*05f0*/  IADD3 R0, PT, PT, R9, R4, RZ ;  /* 0x0000000409007210 */ /* 0x000fc40007ffe0ff */
[----:B------:R-:W-:Y:S01]  /*0600*/  IADD3 R6, PT, PT, R14, -0xd000000, RZ ;  /* 0xf30000000e067810 */ /* 0x000fe20007ffe0ff */
[----:B------:R0:W-:Y:S01]  /*0610*/  STG.E.64 desc[UR6][R2.64+0x10], R8 ;  /* 0x0000100802007986 */ /* 0x0001e2000c101b06 */
[----:B------:R0:W1:Y:S01]  /*0620*/  MUFU.RSQ R7, R14 ;  /* 0x0000000e00077308 */ /* 0x0000620000001400 */
[----:B------:R-:W-:Y:S02]  /*0630*/  I2FP.F32.U32 R0, R0 ;  /* 0x0000000000007245 */ /* 0x000fe40000201000 */
[----:B------:R-:W-:-:S03]  /*0640*/  ISETP.GT.U32.AND P0, PT, R6, 0x727fffff, PT ;  /* 0x727fffff0600780c */ /* 0x000fc60003f04070 */
[----:B------:R-:W-:-:S10]  /*0650*/  FFMA R6, R0, R11, 7.314590599882819788e-10 ;  /* 0x30490fdb00067423 */ /* 0x000fd4000000000b */
[----:B0-----:R-:W-:Y:S05]  /*0660*/  @!P0 BRA `(.L_x_21) ;  /* 0x0000000000108947 */ /* 0x001fea0003800000 */
[----:B------:R-:W-:-:S07]  /*0670*/  MOV R9, 0x690 ;  /* 0x0000069000097802 */ /* 0x000fce0000000f00 */
[----:B-1----:R-:W-:Y:S05]  /*0680*/  CALL.REL.NOINC `($__internal_0_$__cuda_sm20_sqrt_rn_f32_slowpath) ;  /* 0x00000000006c7944 */ /* 0x002fea0003c00000 */
[----:B------:R-:W-:Y:S01]  /*0690*/  MOV R0, R14 ;  /* 0x0000000e00007202 */ /* 0x000fe20000000f00 */
[----:B------:R-:W-:Y:S06]  /*06a0*/  BRA `(.L_x_22) ;  /* 0x0000000000107947 */ /* 0x000fec0003800000 */
.L_x_21:
[----:B-1----:R-:W-:Y:S01]  /*06b0*/  FMUL.FTZ R5, R14, R7 ;  /* 0x000000070e057220 */ /* 0x002fe20000410000 */
[----:B------:R-:W-:-:S03]  /*06c0*/  FMUL.FTZ R7, R7, 0.5 ;  /* 0x3f00000007077820 */ /* 0x000fc60000410000 */
[----:B------:R-:W-:-:S04]  /*06d0*/  FFMA R0, -R5, R5, R14 ;  /* 0x0000000505007223 */ /* 0x000fc8000000010e */
[----:B------:R-:W-:-:S07]  /*06e0*/  FFMA R0, R0, R7, R5 ;  /* 0x0000000700007223 */ /* 0x000fce0000000005 */
.L_x_22:
[----:B------:R-:W-:Y:S05]  /*06f0*/  BSYNC.RECONVERGENT B2 ;  /* 0x0000000000027941 */ /* 0x000fea0003800200 */
.L_x_20:
[----:B------:R-:W-:Y:S01]  /*0700*/  FMUL.RZ R6, R6, 0.15915493667125701904 ;  /* 0x3e22f98306067820 */ /* 0x000fe2000040c000 */
[----:B------:R-:W-:-:S03]  /*0710*/  HFMA2 R9, -RZ, RZ, 0, 5.9604644775390625e-08 ;  /* 0x00000001ff097431 */ /* 0x000fc600000001ff */
[----:B------:R-:W0:Y:S02]  /*0720*/  MUFU.COS R5, R6 ;  /* 0x0000000600057308 */ /* 0x000e240000000000 */
[----:B------:R1:W-:Y:S01]  /*0730*/  STG.E desc[UR6][R2.64+0x18], R9 ;  /* 0x0000180902007986 */ /* 0x0003e2000c101906 */
[----:B0-----:R-:W-:-:S05]  /*0740*/  FMUL R7, R5, R0 ;  /* 0x0000000005077220 */ /* 0x001fca0000400000 */
[----:B------:R-:W0:Y:S01]  /*0750*/  MUFU.SIN R5, R6 ;  /* 0x0000000600057308 */ /* 0x000e220000000400 */
[----:B------:R1:W-:Y:S01]  /*0760*/  STG.E desc[UR6][R2.64+0x20], R7 ;  /* 0x0000200702007986 */ /* 0x0003e2000c101906 */
[----:B0-----:R-:W-:Y:S01]  /*0770*/  FMUL R0, R5, R0 ;  /* 0x0000000005007220 */ /* 0x001fe20000400000 */
[----:B-1----:R-:W-:Y:S06]  /*0780*/  BRA `(.L_x_23) ;  /* 0x0000000000087947 */ /* 0x002fec0003800000 */
.L_x_19:
[----:B------:R0:W5:Y:S04]  /*0790*/  LDG.E R0, desc[UR6][R2.64+0x20] ;  /* 0x0000200602007981 */ /* 0x000168000c1e1900 */
[----:B------:R0:W-:Y:S02]  /*07a0*/  STG.E desc[UR6][R2.64+0x18], RZ ;  /* 0x000018ff02007986 */ /* 0x0001e4000c101906 */
.L_x_23:
[----:B------:R-:W-:Y:S05]  /*07b0*/  BSYNC.RECONVERGENT B1 ;  /* 0x0000000000017941 */ /* 0x000fea0003800200 */
.L_x_18:
[----:B------:R-:W2:Y:S02]  /*07c0*/  LDG.E R5, desc[UR6][R12.64] ;  /* 0x000000060c057981 */ /* 0x000ea4000c1e1900 */
[----:B--2--5:R-:W-:-:S05]  /*07d0*/  FFMA R5, R0, 0.10000000149011611938, R5 ;  /* 0x3dcccccd00057823 */ /* 0x024fca0000000005 */
[----:B------:R1:W-:Y:S02]  /*07e0*/  STG.E desc[UR6][R12.64], R5 ;  /* 0x000000050c007986 */ /* 0x0003e4000c101906 */
.L_x_17:
[----:B------:R-:W-:Y:S05]  /*07f0*/  BSYNC.RECONVERGENT B0 ;  /* 0x0000000000007941 */ /* 0x000fea0003800200 */
.L_x_16:
[----:B-1----:R-:W-:-:S05]  /*0800*/  IADD3 R12, P0, PT, R12, 0x4, RZ ;  /* 0x000000040c0c7810 */ /* 0x002fca0007f1e0ff */
[----:B------:R-:W-:Y:S01]  /*0810*/  IMAD.X R13, RZ, RZ, R13, P0 ;  /* 0x000000ffff0d7224 */ /* 0x000fe200000e060d */
[----:B------:R-:W-:Y:S07]  /*0820*/  BRA.U UP0, `(.L_x_24) ;  /* 0xfffffff900307547 */ /* 0x000fee000b83ffff */
[----:B------:R-:W-:Y:S05]  /*0830*/  EXIT ;  /* 0x000000000000794d */ /* 0x000fea0003800000 */
        .weak           $__internal_0_$__cuda_sm20_sqrt_rn_f32_slowpath
        .type           $__internal_0_$__cuda_sm20_sqrt_rn_f32_slowpath,@function
        .size           $__internal_0_$__cuda_sm20_sqrt_rn_f32_slowpath,(.L_x_37 - $__internal_0_$__cuda_sm20_sqrt_rn_f32_slowpath)
$__internal_0_$__cuda_sm20_sqrt_rn_f32_slowpath:
[----:B------:R-:W-:-:S13]  /*0840*/  LOP3.LUT P0, RZ, R14, 0x7fffffff, RZ, 0xc0, !PT ;  /* 0x7fffffff0eff7812 */ /* 0x000fda000780c0ff */
[----:B------:R-:W-:Y:S05]  /*0850*/  @!P0 BRA `(.L_x_25) ;  /* 0x0000000000448947 */ /* 0x000fea0003800000 */
[----:B------:R-:W-:Y:S02]  /*0860*/  FSETP.GEU.FTZ.AND P0, PT, R14, RZ, PT ;  /* 0x000000ff0e00720b */ /* 0x000fe40003f1e000 */
[----:B------:R-:W-:-:S11]  /*0870*/  MOV R0, R14 ;  /* 0x0000000e00007202 */ /* 0x000fd60000000f00 */
[----:B------:R-:W-:Y:S01]  /*0880*/  @!P0 MOV R14, 0x7fffffff ;  /* 0x7fffffff000e8802 */ /* 0x000fe20000000f00 */
[----:B------:R-:W-:Y:S06]  /*0890*/  @!P0 BRA `(.L_x_25) ;  /* 0x0000000000348947 */ /* 0x000fec0003800000 */
[----:B------:R-:W-:-:S13]  /*08a0*/  FSETP.GTU.FTZ.AND P0, PT, |R0|, +INF , PT ;  /* 0x7f8000000000780b */ /* 0x000fda0003f1c200 */
[----:B------:R-:W-:Y:S01]  /*08b0*/  @P0 FADD.FTZ R14, R0, 1 ;  /* 0x3f800000000e0421 */ /* 0x000fe20000010000 */
[----:B------:R-:W-:Y:S06]  /*08c0*/  @P0 BRA `(.L_x_25) ;  /* 0x0000000000280947 */ /* 0x000fec0003800000 */
[----:B------:R-:W-:-:S13]  /*08d0*/  FSETP.NEU.FTZ.AND P0, PT, |R0|, +INF , PT ;  /* 0x7f8000000000780b */ /* 0x000fda0003f1d200 */
[----:B------:R-:W-:Y:S01]  /*08e0*/  @P0 FFMA R4, R0, 1.84467440737095516160e+19, RZ ;  /* 0x5f80000000040823 */ /* 0x000fe200000000ff */
[----:B------:R-:W-:-:S03]  /*08f0*/  @!P0 IMAD.MOV.U32 R14, RZ, RZ, R0 ;  /* 0x000000ffff0e8224 */ /* 0x000fc600078e0000 */
[----:B------:R-:W0:Y:S02]  /*0900*/  @P0 MUFU.RSQ R5, R4 ;  /* 0x0000000400050308 */ /* 0x000e240000001400 */
[----:B0-----:R-:W-:Y:S01]  /*0910*/  @P0 FMUL.FTZ R7, R4, R5 ;  /* 0x0000000504070220 */ /* 0x001fe20000410000 */
[----:B------:R-:W-:-:S03]  /*0920*/  @P0 FMUL.FTZ R5, R5, 0.5 ;  /* 0x3f00000005050820 */ /* 0x000fc60000410000 */
[----:B------:R-:W-:-:S04]  /*0930*/  @P0 FADD.FTZ R8, -R7, -RZ ;  /* 0x800000ff07080221 */ /* 0x000fc80000010100 */
[----:B------:R-:W-:-:S04]  /*0940*/  @P0 FFMA R8, R7, R8, R4 ;  /* 0x0000000807080223 */ /* 0x000fc80000000004 */
[----:B------:R-:W-:-:S04]  /*0950*/  @P0 FFMA R5, R8, R5, R7 ;  /* 0x0000000508050223 */ /* 0x000fc80000000007 */
[----:B------:R-:W-:-:S07]  /*0960*/  @P0 FMUL.FTZ R14, R5, 2.3283064365386962891e-10 ;  /* 0x2f800000050e0820 */ /* 0x000fce0000410000 */
.L_x_25:
[----:B------:R-:W-:Y:S01]  /*0970*/  HFMA2 R5, -RZ, RZ, 0, 0 ;  /* 0x00000000ff057431 */ /* 0x000fe200000001ff */
[----:B------:R-:W-:-:S04]  /*0980*/  MOV R4, R9 ;  /* 0x0000000900047202 */ /* 0x000fc80000000f00 */
[----:B------:R-:W-:Y:S05]  /*0990*/  RET.REL.NODEC R4 `(_Z17mutate_populationP10IndividualP17curandStateXORWOWif) ;  /* 0xfffffff404987950 */ /* 0x000fea0003c3ffff */
.L_x_26:
        /* <DEDUP_REMOVED lines=14> */
.L_x_37:


//--------------------- .text._Z19generate_populationP10IndividualP17curandStateXORWOWi --------------------------
	.section	.text._Z19generate_populationP10IndividualP17curandStateXORWOWi,"ax",@progbits
	.align	128
        .global         _Z19generate_populationP10IndividualP17curandStateXORWOWi
        .type           _Z19generate_populationP10IndividualP17curandStateXORWOWi,@function
        .size           _Z19generate_populationP10IndividualP17curandStateXORWOWi,(.L_x_43 - _Z19generate_populationP10IndividualP17curandStateXORWOWi)
        .other          _Z19generate_populationP10IndividualP17curandStateXORWOWi,@"STO_CUDA_ENTRY STV_DEFAULT"
_Z19generate_populationP10IndividualP17curandStateXORWOWi:
.text._Z19generate_populationP10IndividualP17curandStateXORWOWi:
        /* <DEDUP_REMOVED lines=12> */
[----:B-1----:R-:W3:Y:S04]  /*00c0*/  LDG.E.64 R12, desc[UR4][R2.64] ;  /* 0x00000004020c7981 */ /* 0x002ee8000c1e1b00 */
[----:B------:R-:W4:Y:S04]  /*00d0*/  LDG.E.64 R6, desc[UR4][R2.64+0x10] ;  /* 0x0000100402067981 */ /* 0x000f28000c1e1b00 */
[----:B------:R-:W5:Y:S01]  /*00e0*/  LDG.E.64 R4, desc[UR4][R2.64+0x8] ;  /* 0x0000080402047981 */ /* 0x000f62000c1e1b00 */
[----:B--2---:R-:W-:Y:S01]  /*00f0*/  IMAD.WIDE R8, R11, 0x14, R8 ;  /* 0x000000140b087825 */ /* 0x004fe200078e0208 */
[----:B---3--:R-:W-:-:S03]  /*0100*/  SHF.R.U32.HI R0, RZ, 0x2, R13 ;  /* 0x00000002ff007819 */ /* 0x008fc6000001160d */
[----:B------:R-:W-:Y:S01]  /*0110*/  VIADD R12, R12, 0x587c5 ;  /* 0x000587c50c0c7836 */ /* 0x000fe20000000000 */
[----:B------:R-:W-:Y:S01]  /*0120*/  LOP3.LUT R0, R0, R13, RZ, 0x3c, !PT ;  /* 0x0000000d00007212 */ /* 0x000fe200078e3cff */
[----:B----4-:R-:W-:Y:S01]  /*0130*/  IMAD.SHL.U32 R13, R7, 0x10, RZ ;  /* 0x00000010070d7824 */ /* 0x010fe200078e00ff */
[----:B------:R-:W-:Y:S01]  /*0140*/  MOV R20, R7 ;  /* 0x0000000700147202 */ /* 0x000fe20000000f00 */
[----:B------:R-:W-:Y:S02]  /*0150*/  IMAD.MOV.U32 R19, RZ, RZ, R6 ;  /* 0x000000ffff137224 */ /* 0x000fe400078e0006 */
[----:B------:R-:W-:Y:S02]  /*0160*/  IMAD.SHL.U32 R10, R0, 0x2, RZ ;  /* 0x00000002000a7824 */ /* 0x000fe400078e00ff */
[----:B-----5:R-:W-:-:S03]  /*0170*/  IMAD.MOV.U32 R18, RZ, RZ, R5 ;  /* 0x000000ffff127224 */ /* 0x020fc600078e0005 */
[----:B------:R-:W-:Y:S01]  /*0180*/  LOP3.LUT R10, R0, R10, R13, 0x96, !PT ;  /* 0x0000000a000a7212 */ /* 0x000fe200078e960d */
[----:B------:R-:W-:Y:S01]  /*0190*/  IMAD.MOV.U32 R0, RZ, RZ, 0x2f800000 ;  /* 0x2f800000ff007424 */ /* 0x000fe200078e00ff */
[----:B------:R0:W-:Y:S01]  /*01a0*/  STG.E.64 desc[UR4][R2.64+0x8], R18 ;  /* 0x0000081202007986 */ /* 0x0001e2000c101b04 */
[----:B------:R-:W-:Y:S01]  /*01b0*/  IMAD.MOV.U32 R13, RZ, RZ, R4 ;  /* 0x000000ffff0d7224 */ /* 0x000fe200078e0004 */
[----:B------:R-:W-:-:S04]  /*01c0*/  LOP3.LUT R21, R10, R7, RZ, 0x3c, !PT ;  /* 0x000000070a157212 */ /* 0x000fc800078e3cff */
[----:B------:R-:W-:Y:S01]  /*01d0*/  IADD3 R10, PT, PT, R21, R12, RZ ;  /* 0x0000000c150a7210 */ /* 0x000fe20007ffe0ff */
[----:B------:R1:W-:Y:S03]  /*01e0*/  STG.E.64 desc[UR4][R2.64+0x10], R20 ;  /* 0x0000101402007986 */ /* 0x0003e6000c101b04 */
[----:B------:R-:W-:Y:S01]  /*01f0*/  I2FP.F32.U32 R11, R10 ;  /* 0x0000000a000b7245 */ /* 0x000fe20000201000 */
[----:B------:R-:W-:Y:S04]  /*0200*/  STG.E.64 desc[UR4][R2.64], R12 ;  /* 0x0000000c02007986 */ /* 0x000fe8000c101b04 */
[----:B------:R-:W-:-:S05]  /*0210*/  FFMA R11, R11, R0, 1.1641532182693481445e-10 ;  /* 0x2f0000000b0b7423 */ /* 0x000fca0000000000 */
[----:B------:R2:W-:Y:S04]  /*0220*/  STG.E desc[UR4][R8.64], R11 ;  /* 0x0000000b08007986 */ /* 0x0005e8000c101904 */
[----:B------:R-:W3:Y:S04]  /*0230*/  LDG.E.64 R14, desc[UR4][R2.64] ;  /* 0x00000004020e7981 */ /* 0x000ee8000c1e1b00 */
[----:B------:R-:W0:Y:S04]  /*0240*/  LDG.E.64 R4, desc[UR4][R2.64+0x10] ;  /* 0x0000100402047981 */ /* 0x000e28000c1e1b00 */
[----:B------:R-:W4:Y:S01]  /*0250*/  LDG.E.64 R6, desc[UR4][R2.64+0x8] ;  /* 0x0000080402067981 */ /* 0x000f22000c1e1b00 */
[----:B---3--:R-:W-:Y:S01]  /*0260*/  SHF.R.U32.HI R10, RZ, 0x2, R15 ;  /* 0x00000002ff0a7819 */ /* 0x008fe2000001160f */
[----:B------:R-:W-:-:S03]  /*0270*/  VIADD R14, R14, 0x587c5 ;  /* 0x000587c50e0e7836 */ /* 0x000fc60000000000 */
[----:B------:R-:W-:Y:S01]  /*0280*/  LOP3.LUT R10, R10, R15, RZ, 0x3c, !PT ;  /* 0x0000000f0a0a7212 */ /* 0x000fe200078e3cff */
[----:B0-----:R-:W-:Y:S01]  /*0290*/  IMAD.MOV.U32 R19, RZ, RZ, R4 ;  /* 0x000000ffff137224 */ /* 0x001fe200078e0004 */
[----:B------:R-:W-:Y:S01]  /*02a0*/  SHF.L.U32 R15, R5, 0x4, RZ ;  /* 0x00000004050f7819 */ /* 0x000fe200000006ff */
[----:B-1----:R-:W-:Y:S01]  /*02b0*/  IMAD.MOV.U32 R20, RZ, RZ, R5 ;  /* 0x000000ffff147224 */ /* 0x002fe200078e0005 */
[----:B----4-:R-:W-:Y:S01]  /*02c0*/  MOV R18, R7 ;  /* 0x0000000700127202 */ /* 0x010fe20000000f00 */
[----:B------:R-:W-:-:S04]  /*02d0*/  IMAD.SHL.U32 R16, R10, 0x2, RZ ;  /* 0x000000020a107824 */ /* 0x000fc800078e00ff */
[----:B------:R0:W-:Y:S01]  /*02e0*/  STG.E.64 desc[UR4][R2.64+0x8], R18 ;  /* 0x0000081202007986 */ /* 0x0001e2000c101b04 */
[----:B------:R-:W-:Y:S01]  /*02f0*/  LOP3.LUT R16, R10, R16, R15, 0x96, !PT ;  /* 0x000000100a107212 */ /* 0x000fe200078e960f */
[----:B------:R-:W-:-:S03]  /*0300*/  IMAD.MOV.U32 R15, RZ, RZ, R6 ;  /* 0x000000ffff0f7224 */ /* 0x000fc600078e0006 */
[----:B------:R-:W-:Y:S02]  /*0310*/  LOP3.LUT R21, R16, R5, RZ, 0x3c, !PT ;  /* 0x0000000510157212 */ /* 0x000fe400078e3cff */
[----:B------:R-:W-:Y:S02]  /*0320*/  STG.E.64 desc[UR4][R2.64], R14 ;  /* 0x0000000e02007986 */ /* 0x000fe4000c101b04 */
[----:B------:R-:W-:Y:S02]  /*0330*/  IADD3 R10, PT, PT, R21, R14, RZ ;  /* 0x0000000e150a7210 */ /* 0x000fe40007ffe0ff */
[----:B------:R1:W-:Y:S02]  /*0340*/  STG.E.64 desc[UR4][R2.64+0x10], R20 ;  /* 0x0000101402007986 */ /* 0x0003e4000c101b04 */
[----:B--2---:R-:W-:-:S05]  /*0350*/  I2FP.F32.U32 R11, R10 ;  /* 0x0000000a000b7245 */ /* 0x004fca0000201000 */
[----:B------:R-:W-:-:S05]  /*0360*/  FFMA R11, R11, R0, 1.1641532182693481445e-10 ;  /* 0x2f0000000b0b7423 */ /* 0x000fca0000000000 */
[----:B------:R2:W-:Y:S04]  /*0370*/  STG.E desc[UR4][R8.64+0x4], R11 ;  /* 0x0000040b08007986 */ /* 0x0005e8000c101904 */
[----:B------:R-:W3:Y:S04]  /*0380*/  LDG.E.64 R12, desc[UR4][R2.64] ;  /* 0x00000004020c7981 */ /* 0x000ee8000c1e1b00 */
[----:B------:R-:W4:Y:S04]  /*0390*/  LDG.E.64 R4, desc[UR4][R2.64+0x10] ;  /* 0x0000100402047981 */ /* 0x000f28000c1e1b00 */
[----:B------:R-:W5:Y:S01]  /*03a0*/  LDG.E.64 R6, desc[UR4][R2.64+0x8] ;  /* 0x0000080402067981 */ /* 0x000f62000c1e1b00 */
[----:B---3--:R-:W-:Y:S01]  /*03b0*/  SHF.R.U32.HI R10, RZ, 0x2, R13 ;  /* 0x00000002ff0a7819 */ /* 0x008fe2000001160d */
[----:B------:R-:W-:-:S03]  /*03c0*/  VIADD R12, R12, 0x587c5 ;  /* 0x000587c50c0c7836 */ /* 0x000fc60000000000 */
[----:B------:R-:W-:Y:S01]  /*03d0*/  LOP3.LUT R10, R10, R13, RZ, 0x3c, !PT ;  /* 0x0000000d0a0a7212 */ /* 0x000fe200078e3cff */
[----:B----4-:R-:W-:Y:S01]  /*03e0*/  IMAD.SHL.U32 R13, R5, 0x10, RZ ;  /* 0x00000010050d7824 */ /* 0x010fe200078e00ff */
[----:B0-----:R-:W-:Y:S01]  /*03f0*/  MOV R19, R4 ;  /* 0x0000000400137202 */ /* 0x001fe20000000f00 */
[----:B-1----:R-:W-:Y:S01]  /*0400*/  IMAD.MOV.U32 R20, RZ, RZ, R5 ;  /* 0x000000ffff147224 */ /* 0x002fe200078e0005 */
[----:B------:R-:W-:Y:S01]  /*0410*/  SHF.L.U32 R16, R10, 0x1, RZ ;  /* 0x000000010a107819 */ /* 0x000fe200000006ff */
[----:B-----5:R-:W-:-:S03]  /*0420*/  IMAD.MOV.U32 R18, RZ, RZ, R7 ;  /* 0x000000ffff127224 */ /* 0x020fc600078e0007 */
[----:B------:R-:W-:Y:S02]  /*0430*/  LOP3.LUT R16, R10, R16, R13, 0x96, !PT ;  /* 0x000000100a107212 */ /* 0x000fe400078e960d */
[----:B------:R-:W-:Y:S01]  /*0440*/  MOV R13, R6 ;  /* 0x00000006000d7202 */ /* 0x000fe20000000f00 */
[----:B------:R-:W-:Y:S01]  /*0450*/  STG.E.64 desc[UR4][R2.64+0x8], R18 ;  /* 0x0000081202007986 */ /* 0x000fe2000c101b04 */
[----:B------:R-:W-:-:S03]  /*0460*/  LOP3.LUT R21, R16, R5, RZ, 0x3c, !PT ;  /* 0x0000000510157212 */ /* 0x000fc600078e3cff */
[----:B------:R-:W-:Y:S02]  /*0470*/  STG.E.64 desc[UR4][R2.64], R12 ;  /* 0x0000000c02007986 */ /* 0x000fe4000c101b04 */
[----:B------:R-:W-:Y:S02]  /*0480*/  IMAD.IADD R10, R21, 0x1, R12 ;  /* 0x00000001150a7824 */ /* 0x000fe400078e020c */
[----:B------:R0:W-:Y:S03]  /*0490*/  STG.E.64 desc[UR4][R2.64+0x10], R20 ;  /* 0x0000101402007986 */ /* 0x0001e6000c101b04 */
[----:B--2---:R-:W-:-:S05]  /*04a0*/  I2FP.F32.U32 R11, R10 ;  /* 0x0000000a000b7245 */ /* 0x004fca0000201000 */
[----:B------:R-:W-:-:S05]  /*04b0*/  FFMA R11, R11, R0, 1.1641532182693481445e-10 ;  /* 0x2f0000000b0b7423 */ /* 0x000fca0000000000 */
[----:B------:R1:W-:Y:S04]  /*04c0*/  STG.E desc[UR4][R8.64+0x8], R11 ;  /* 0x0000080b08007986 */ /* 0x0003e8000c101904 */
[----:B------:R-:W2:Y:S04]  /*04d0*/  LDG.E.64 R14, desc[UR4][R2.64] ;  /* 0x00000004020e7981 */ /* 0x000ea8000c1e1b00 */
[----:B------:R-:W3:Y:S04]  /*04e0*/  LDG.E.64 R4, desc[UR4][R2.64+0x10] ;  /* 0x0000100402047981 */ /* 0x000ee8000c1e1b00 */
[----:B------:R-:W4:Y:S01]  /*04f0*/  LDG.E.64 R6, desc[UR4][R2.64+0x8] ;  /* 0x0000080402067981 */ /* 0x000f22000c1e1b00 */
[----:B--2---:R-:W-:-:S02]  /*0500*/  SHF.R.U32.HI R10, RZ, 0x2, R15 ;  /* 0x00000002ff0a7819 */ /* 0x004fc4000001160f */
[----:B------:R-:W-:Y:S02]  /*0510*/  IADD3 R14, PT, PT, R14, 0x587c5, RZ ;  /* 0x000587c50e0e7810 */ /* 0x000fe40007ffe0ff */
[----:B------:R-:W-:Y:S01]  /*0520*/  LOP3.LUT R10, R10, R15, RZ, 0x3c, !PT ;  /* 0x0000000f0a0a7212 */ /* 0x000fe200078e3cff */
[----:B---3--:R-:W-:Y:S01]  /*0530*/  IMAD.SHL.U32 R15, R5, 0x10, RZ ;  /* 0x00000010050f7824 */ /* 0x008fe200078e00ff */
[----:B0-----:R-:W-:Y:S01]  /*0540*/  MOV R20, R5 ;  /* 0x0000000500147202 */ /* 0x001fe20000000f00 */
[----:B------:R-:W-:Y:S02]  /*0550*/  IMAD.MOV.U32 R19, RZ, RZ, R4 ;  /* 0x000000ffff137224 */ /* 0x000fe400078e0004 */
[----:B------:R-:W-:Y:S02]  /*0560*/  IMAD.SHL.U32 R16, R10, 0x2, RZ ;  /* 0x000000020a107824 */ /* 0x000fe400078e00ff */
[----:B----4-:R-:W-:-:S03]  /*0570*/  IMAD.MOV.U32 R18, RZ, RZ, R7 ;  /* 0x000000ffff127224 */ /* 0x010fc600078e0007 */
[----:B------:R-:W-:Y:S01]  /*0580*/  LOP3.LUT R16, R10, R16, R15, 0x96, !PT ;  /* 0x000000100a107212 */ /* 0x000fe200078e960f */
[----:B------:R-:W-:Y:S01]  /*0590*/  IMAD.MOV.U32 R15, RZ, RZ, R6 ;  /* 0x000000ffff0f7224 */ /* 0x000fe200078e0006 */
[----:B------:R-:W-:Y:S02]  /*05a0*/  STG.E.64 desc[UR4][R2.64+0x8], R18 ;  /* 0x0000081202007986 */ /* 0x000fe4000c101b04 */
[----:B------:R-:W-:Y:S02]  /*05b0*/  LOP3.LUT R21, R16, R5, RZ, 0x3c, !PT ;  /* 0x0000000510157212 */ /* 0x000fe400078e3cff */
[----:B------:R0:W-:Y:S03]  /*05c0*/  STG.E.64 desc[UR4][R2.64], R14 ;  /* 0x0000000e02007986 */ /* 0x0001e6000c101b04 */
[----:B------:R-:W-:Y:S01]  /*05d0*/  IMAD.IADD R10, R21, 0x1, R14 ;  /* 0x00000001150a7824 */ /* 0x000fe200078e020e */
[----:B------:R-:W-:Y:S04]  /*05e0*/  STG.E.64 desc[UR4][R2.64+0x10], R20 ;  /* 0x0000101402007986 */ /* 0x000fe8000c101b04 */
[----:B-1----:R-:W-:-:S05]  /*05f0*/  I2FP.F32.U32 R11, R10 ;  /* 0x0000000a000b7245 */ /* 0x002fca0000201000 */
[----:B------:R-:W-:-:S05]  /*0600*/  FFMA R11, R11, R0, 1.1641532182693481445e-10 ;  /* 0x2f0000000b0b7423 */ /* 0x000fca0000000000 */
[----:B------:R1:W-:Y:S04]  /*0610*/  STG.E desc[UR4][R8.64+0xc], R11 ;  /* 0x00000c0b08007986 */ /* 0x0003e8000c101904 */
[----:B------:R-:W2:Y:S04]  /*0620*/  LDG.E.64 R12, desc[UR4][R2.64] ;  /* 0x00000004020c7981 */ /* 0x000ea8000c1e1b00 */
[----:B------:R-:W0:Y:S04]  /*0630*/  LDG.E.64 R4, desc[UR4][R2.64+0x10] ;  /* 0x0000100402047981 */ /* 0x000e28000c1e1b00 */
[----:B------:R-:W3:Y:S01]  /*0640*/  LDG.E.64 R6, desc[UR4][R2.64+0x8] ;  /* 0x0000080402067981 */ /* 0x000ee2000c1e1b00 */
[----:B--2---:R-:W-:Y:S01]  /*0650*/  SHF.R.U32.HI R10, RZ, 0x2, R13 ;  /* 0x00000002ff0a7819 */ /* 0x004fe2000001160d */
[----:B------:R-:W-:-:S03]  /*0660*/  VIADD R12, R12, 0x587c5 ;  /* 0x000587c50c0c7836 */ /* 0x000fc60000000000 */
[----:B------:R-:W-:Y:S01]  /*0670*/  LOP3.LUT R10, R10, R13, RZ, 0x3c, !PT ;  /* 0x0000000d0a0a7212 */ /* 0x000fe200078e3cff */
[----:B0-----:R-:W-:Y:S01]  /*0680*/  IMAD.MOV.U32 R15, RZ, RZ, R4 ;  /* 0x000000ffff0f7224 */ /* 0x001fe200078e0004 */
[----:B------:R-:W-:Y:S02]  /*0690*/  SHF.L.U32 R13, R5, 0x4, RZ ;  /* 0x00000004050d7819 */ /* 0x000fe400000006ff */
[----:B---3--:R-:W-:Y:S01]  /*06a0*/  MOV R14, R7 ;  /* 0x00000007000e7202 */ /* 0x008fe20000000f00 */
[----:B------:R-:W-:-:S04]  /*06b0*/  IMAD.SHL.U32 R16, R10, 0x2, RZ ;  /* 0x000000020a107824 */ /* 0x000fc800078e00ff */
[----:B------:R-:W-:Y:S01]  /*06c0*/  STG.E.64 desc[UR4][R2.64+0x8], R14 ;  /* 0x0000080e02007986 */ /* 0x000fe2000c101b04 */
[----:B------:R-:W-:Y:S01]  /*06d0*/  LOP3.LUT R16, R10, R16, R13, 0x96, !PT ;  /* 0x000000100a107212 */ /* 0x000fe200078e960d */
[----:B------:R-:W-:-:S03]  /*06e0*/  IMAD.MOV.U32 R13, RZ, RZ, R6 ;  /* 0x000000ffff0d7224 */ /* 0x000fc600078e0006 */
[----:B------:R-:W-:Y:S01]  /*06f0*/  LOP3.LUT R17, R16, R5, RZ, 0x3c, !PT ;  /* 0x0000000510117212 */ /* 0x000fe200078e3cff */
[----:B------:R-:W-:Y:S01]  /*0700*/  IMAD.MOV.U32 R16, RZ, RZ, R5 ;  /* 0x000000ffff107224 */ /* 0x000fe200078e0005 */
[----:B------:R-:W-:Y:S02]  /*0710*/  STG.E.64 desc[UR4][R2.64], R12 ;  /* 0x0000000c02007986 */ /* 0x000fe4000c101b04 */
[----:B------:R-:W-:Y:S02]  /*0720*/  IADD3 R10, PT, PT, R17, R12, RZ ;  /* 0x0000000c110a7210 */ /* 0x000fe40007ffe0ff */
[----:B------:R-:W-:Y:S02]  /*0730*/  STG.E.64 desc[UR4][R2.64+0x10], R16 ;  /* 0x0000101002007986 */ /* 0x000fe4000c101b04 */
[----:B-1----:R-:W-:-:S05]  /*0740*/  I2FP.F32.U32 R11, R10 ;  /* 0x0000000a000b7245 */ /* 0x002fca0000201000 */
[----:B------:R-:W-:-:S05]  /*0750*/  FFMA R11, R11, R0, 1.1641532182693481445e-10 ;  /* 0x2f0000000b0b7423 */ /* 0x000fca0000000000 */
[----:B------:R-:W-:Y:S01]  /*0760*/  STG.E desc[UR4][R8.64+0x10], R11 ;  /* 0x0000100b08007986 */ /* 0x000fe2000c101904 */
[----:B------:R-:W-:Y:S05]  /*0770*/  EXIT ;  /* 0x000000000000794d */ /* 0x000fea0003800000 */
.L_x_27:
        /* <DEDUP_REMOVED lines=16> */
.L_x_43:


//--------------------- .text._Z17init_random_stateP17curandStateXORWOWi --------------------------
	.section	.text._Z17init_random_stateP17curandStateXORWOWi,"ax",@progbits
	.align	128
        .global         _Z17init_random_stateP17curandStateXORWOWi
        .type           _Z17init_random_stateP17curandStateXORWOWi,@function
        .size           _Z17init_random_stateP17curandStateXORWOWi,(.L_x_44 - _Z17init_random_stateP17curandStateXORWOWi)
        .other          _Z17init_random_stateP17curandStateXORWOWi,@"STO_CUDA_ENTRY STV_DEFAULT"
_Z17init_random_stateP17curandStateXORWOWi:
.text._Z17init_random_stateP17curandStateXORWOWi:
        /* <DEDUP_REMOVED lines=8> */
[----:B------:R-:W0:Y:S01]  /*0080*/  LDCU.64 UR4, c[0x0][0x358] ;  /* 0x00006b00ff0477ac */ /* 0x000e220008000a00 */
[----:B------:R-:W-:Y:S01]  /*0090*/  CS2R R2, SR_CLOCKLO ;  /* 0x0000000000027805 */ /* 0x000fe20000015000 */
[----:B------:R-:W1:Y:S05]  /*00a0*/  LDC.64 R6, c[0x0][0x380] ;  /* 0x0000e000ff067b82 */ /* 0x000e6a0000000a00 */
[----:B------:R-:W-:Y:S01]  /*00b0*/  LOP3.LUT R0, R2, 0xaad26b49, RZ, 0x3c, !PT ;  /* 0xaad26b4902007812 */ /* 0x000fe200078e3cff */
[----:B------:R-:W-:Y:S01]  /*00c0*/  BSSY.RECONVERGENT B0, `(.L_x_28) ;  /* 0x00000e0000007945 */ /* 0x000fe20003800200 */
[----:B------:R-:W-:Y:S02]  /*00d0*/  LOP3.LUT R2, R3, 0xf7dcefdd, RZ, 0x3c, !PT ;  /* 0xf7dcefdd03027812 */ /* 0x000fe400078e3cff */
[----:B------:R-:W-:Y:S01]  /*00e0*/  ISETP.NE.AND P0, PT, R13, RZ, PT ;  /* 0x000000ff0d00720c */ /* 0x000fe20003f05270 */
[----:B------:R-:W-:-:S02]  /*00f0*/  IMAD R0, R0, 0x4182bed5, RZ ;  /* 0x4182bed500007824 */ /* 0x000fc400078e02ff */
[----:B------:R-:W-:Y:S02]  /*0100*/  IMAD R3, R2, -0x658354e5, RZ ;  /* 0x9a7cab1b02037824 */ /* 0x000fe400078e02ff */
[C---:B------:R-:W-:Y:S01]  /*0110*/  VIADD R5, R0.reuse, 0x75bcd15 ;  /* 0x075bcd1500057836 */ /* 0x040fe20000000000 */
[C---:B------:R-:W-:Y:S01]  /*0120*/  LOP3.LUT R8, R0.reuse, 0x159a55e5, RZ, 0x3c, !PT ;  /* 0x159a55e500087812 */ /* 0x040fe200078e3cff */
[C---:B------:R-:W-:Y:S01]  /*0130*/  VIADD R11, R0.reuse, 0x583f19 ;  /* 0x00583f19000b7836 */ /* 0x040fe20000000000 */
[----:B------:R-:W-:Y:S01]  /*0140*/  IADD3 R4, PT, PT, R0, 0x64f0c9, R3 ;  /* 0x0064f0c900047810 */ /* 0x000fe20007ffe003 */
[C---:B------:R-:W-:Y:S01]  /*0150*/  VIADD R9, R3.reuse, 0x1f123bb5 ;  /* 0x1f123bb503097836 */ /* 0x040fe20000000000 */
[----:B------:R-:W-:Y:S01]  /*0160*/  LOP3.LUT R10, R3, 0x5491333, RZ, 0x3c, !PT ;  /* 0x05491333030a7812 */ /* 0x000fe200078e3cff */
[----:B-1----:R-:W-:-:S05]  /*0170*/  IMAD.WIDE R6, R13, 0x30, R6 ;  /* 0x000000300d067825 */ /* 0x002fca00078e0206 */
[----:B0-----:R0:W-:Y:S04]  /*0180*/  STG.E.64 desc[UR4][R6.64], R4 ;  /* 0x0000000406007986 */ /* 0x0011e8000c101b04 */
[----:B------:R0:W-:Y:S04]  /*0190*/  STG.E.64 desc[UR4][R6.64+0x8], R8 ;  /* 0x0000080806007986 */ /* 0x0001e8000c101b04 */
[----:B------:R0:W-:Y:S01]  /*01a0*/  STG.E.64 desc[UR4][R6.64+0x10], R10 ;  /* 0x0000100a06007986 */ /* 0x0001e2000c101b04 */
[----:B------:R-:W-:Y:S05]  /*01b0*/  @!P0 BRA `(.L_x_29) ;  /* 0x0000000c00408947 */ /* 0x000fea0003800000 */
[----:B------:R-:W-:Y:S01]  /*01c0*/  SHF.R.S32.HI R0, RZ, 0x1f, R13 ;  /* 0x0000001fff007819 */ /* 0x000fe2000001140d */
[----:B------:R-:W-:-:S07]  /*01d0*/  IMAD.MOV.U32 R12, RZ, RZ, RZ ;  /* 0x000000ffff0c7224 */ /* 0x000fce00078e00ff */
.L_x_35:
[----:B-1----:R-:W-:Y:S01]  /*01e0*/  LOP3.LUT R2, R13, 0x3, RZ, 0xc0, !PT ;  /* 0x000000030d027812 */ /* 0x002fe200078ec0ff */
[----:B------:R-:W-:Y:S03]  /*01f0*/  BSSY.RECONVERGENT B1, `(.L_x_30) ;  /* 0x00000c6000017945 */ /* 0x000fe60003800200 */
[----:B------:R-:W-:-:S04]  /*0200*/  ISETP.NE.U32.AND P0, PT, R2, RZ, PT ;  /* 0x000000ff0200720c */ /* 0x000fc80003f05070 */
[----:B------:R-:W-:-:S13]  /*0210*/  ISETP.NE.AND.EX P0, PT, RZ, RZ, PT, P0 ;  /* 0x000000ffff00720c */ /* 0x000fda0003f05300 */
[----:B------:R-:W-:Y:S05]  /*0220*/  @!P0 BRA `(.L_x_31) ;  /* 0x0000000c00088947 */ /* 0x000fea0003800000 */
[----:B0-----:R-:W0:Y:S01]  /*0230*/  LDC.64 R8, c[0x4][RZ] ;  /* 0x01000000ff087b82 */ /* 0x001e220000000a00 */
[----:B------:R-:W-:Y:S02]  /*0240*/  IMAD.MOV.U32 R14, RZ, RZ, RZ ;  /* 0x000000ffff0e7224 */ /* 0x000fe400078e00ff */
[----:B0-----:R-:W-:-:S07]  /*0250*/  IMAD.WIDE.U32 R8, R12, 0xc80, R8 ;  /* 0x00000c800c087825 */ /* 0x001fce00078e0008 */
.L_x_34:
[----:B-1----:R-:W-:Y:S01]  /*0260*/  IMAD.MOV.U32 R15, RZ, RZ, RZ ;  /* 0x000000ffff0f7224 */ /* 0x002fe200078e00ff */
[----:B------:R-:W-:Y:S01]  /*0270*/  CS2R R2, SRZ ;  /* 0x0000000000027805 */ /* 0x000fe2000001ff00 */
[----:B------:R-:W-:Y:S01]  /*0280*/  IMAD.MOV.U32 R17, RZ, RZ, RZ ;  /* 0x000000ffff117224 */ /* 0x000fe200078e00ff */
[----:B------:R-:W-:-:S07]  /*0290*/  CS2R R4, SRZ ;  /* 0x0000000000047805 */ /* 0x000fce000001ff00 */
.L_x_33:
[----:B------:R-:W-:-:S05]  /*02a0*/  IMAD.WIDE.U32 R10, R17, 0x4, R6 ;  /* 0x00000004110a7825 */ /* 0x000fca00078e0006 */
[----:B------:R0:W5:Y:S01]  /*02b0*/  LDG.E R16, desc[UR4][R10.64+0x4] ;  /* 0x000004040a107981 */ /* 0x000162000c1e1900 */
[----:B------:R-:W-:-:S07]  /*02c0*/  IMAD.MOV.U32 R19, RZ, RZ, RZ ;  /* 0x000000ffff137224 */ /* 0x000fce00078e00ff */
.L_x_32:
[----:B-----5:R-:W-:Y:S01]  /*02d0*/  SHF.R.U32.HI R24, RZ, R19, R16 ;  /* 0x00000013ff187219 */ /* 0x020fe20000011610 */
[----:B0-----:R-:W-:-:S03]  /*02e0*/  IMAD.SHL.U32 R10, R17, 0x20, RZ ;  /* 0x00000020110a7824 */ /* 0x001fc600078e00ff */
[----:B------:R-:W-:Y:S01]  /*02f0*/  LOP3.LUT R11, R24, 0x1, RZ, 0xc0, !PT ;  /* 0x00000001180b7812 */ /* 0x000fe200078ec0ff */
[----:B------:R-:W-:-:S03]  /*0300*/  IMAD.IADD R10, R10, 0x1, R19 ;  /* 0x000000010a0a7824 */ /* 0x000fc600078e0213 */
[----:B------:R-:W-:Y:S01]  /*0310*/  ISETP.NE.U32.AND P0, PT, R11, 0x1, PT ;  /* 0x000000010b00780c */ /* 0x000fe20003f05070 */
[----:B------:R-:W-:-:S03]  /*0320*/  IMAD R11, R10, 0x5, RZ ;  /* 0x000000050a0b7824 */ /* 0x000fc600078e02ff */
[----:B------:R-:W-:Y:S01]  /*0330*/  R2P PR, R24, 0x7e ;  /* 0x0000007e18007804 */ /* 0x000fe20000000000 */
[----:B------:R-:W-:-:S08]  /*0340*/  IMAD.WIDE.U32 R10, R11, 0x4, R8 ;  /* 0x000000040b0a7825 */ /* 0x000fd000078e0008 */
[----:B------:R-:W2:Y:S04]  /*0350*/  @!P0 LDG.E R18, desc[UR4][R10.64] ;  /* 0x000000040a128981 */ /* 0x000ea8000c1e1900 */
[----:B------:R-:W3:Y:S04]  /*0360*/  @!P0 LDG.E R20, desc[UR4][R10.64+0x10] ;  /* 0x000010040a148981 */ /* 0x000ee8000c1e1900 */
[----:B------:R-:W4:Y:S04]  /*0370*/  @P1 LDG.E R22, desc[UR4][R10.64+0x14] ;  /* 0x000014040a161981 */ /* 0x000f28000c1e1900 */
[----:B------:R-:W4:Y:S04]  /*0380*/  @P2 LDG.E R26, desc[UR4][R10.64+0x28] ;  /* 0x000028040a1a2981 */ /* 0x000f28000c1e1900 */
[----:B------:R-:W4:Y:S04]  /*0390*/  @!P0 LDG.E R21, desc[UR4][R10.64+0x4] ;  /* 0x000004040a158981 */ /* 0x000f28000c1e1900 */
[----:B------:R-:W4:Y:S04]  /*03a0*/  @!P0 LDG.E R23, desc[UR4][R10.64+0xc] ;  /* 0x00000c040a178981 */ /* 0x000f28000c1e1900 */
[----:B------:R-:W4:Y:S04]  /*03b0*/  @P1 LDG.E R25, desc[UR4][R10.64+0x18] ;  /* 0x000018040a191981 */ /* 0x000f28000c1e1900 */
[----:B------:R-:W4:Y:S04]  /*03c0*/  @P3 LDG.E R28, desc[UR4][R10.64+0x3c] ;  /* 0x00003c040a1c3981 */ /* 0x000f28000c1e1900 */
[----:B------:R-:W4:Y:S01]  /*03d0*/  @P6 LDG.E R27, desc[UR4][R10.64+0x7c] ;  /* 0x00007c040a1b6981 */ /* 0x000f22000c1e1900 */
[----:B--2---:R-:W-:-:S03]  /*03e0*/  @!P0 LOP3.LUT R15, R15, R18, RZ, 0x3c, !PT ;  /* 0x000000120f0f8212 */ /* 0x004fc600078e3cff */
[----:B------:R-:W2:Y:S01]  /*03f0*/  @!P0 LDG.E R18, desc[UR4][R10.64+0x8] ;  /* 0x000008040a128981 */ /* 0x000ea2000c1e1900 */
[----:B---3--:R-:W-:-:S03]  /*0400*/  @!P0 LOP3.LUT R3, R3, R20, RZ, 0x3c, !PT ;  /* 0x0000001403038212 */ /* 0x008fc600078e3cff */
[----:B------:R-:W3:Y:S01]  /*0410*/  @P1 LDG.E R20, desc[UR4][R10.64+0x24] ;  /* 0x000024040a141981 */ /* 0x000ee2000c1e1900 */
[----:B----4-:R-:W-:-:S03]  /*0420*/  @P1 LOP3.LUT R15, R15, R22, RZ, 0x3c, !PT ;  /* 0x000000160f0f1212 */ /* 0x010fc600078e3cff */
[----:B------:R-:W4:Y:S01]  /*0430*/  @P2 LDG.E R22, desc[UR4][R10.64+0x38] ;  /* 0x000038040a162981 */ /* 0x000f22000c1e1900 */
[----:B------:R-:W-:-:S03]  /*0440*/  @P2 LOP3.LUT R15, R15, R26, RZ, 0x3c, !PT ;  /* 0x0000001a0f0f2212 */ /* 0x000fc600078e3cff */
[----:B------:R-:W4:Y:S01]  /*0450*/  @P4 LDG.E R26, desc[UR4][R10.64+0x50] ;  /* 0x000050040a1a4981 */ /* 0x000f22000c1e1900 */
[----:B------:R-:W-:-:S03]  /*0460*/  @!P0 LOP3.LUT R4, R4, R21, RZ, 0x3c, !PT ;  /* 0x0000001504048212 */ /* 0x000fc600078e3cff */
[----:B------:R-:W4:Y:S01]  /*0470*/  @P1 LDG.E R21, desc[UR4][R10.64+0x20] ;  /* 0x000020040a151981 */ /* 0x000f22000c1e1900 */
[----:B------:R-:W-:-:S03]  /*0480*/  @!P0 LOP3.LUT R2, R2, R23, RZ, 0x3c, !PT ;  /* 0x0000001702028212 */ /* 0x000fc600078e3cff */
[----:B------:R-:W4:Y:S01]  /*0490*/  @P2 LDG.E R23, desc[UR4][R10.64+0x2c] ;  /* 0x00002c040a172981 */ /* 0x000f22000c1e1900 */
[----:B------:R-:W-:-:S03]  /*04a0*/  @P1 LOP3.LUT R4, R4, R25, RZ, 0x3c, !PT ;  /* 0x0000001904041212 */ /* 0x000fc600078e3cff */
[----:B------:R-:W4:Y:S01]  /*04b0*/  @P2 LDG.E R25, desc[UR4][R10.64+0x34] ;  /* 0x000034040a192981 */ /* 0x000f22000c1e1900 */
[----:B--2---:R-:W-:-:S03]  /*04c0*/  @!P0 LOP3.LUT R5, R5, R18, RZ, 0x3c, !PT ;  /* 0x0000001205058212 */ /* 0x004fc600078e3cff */
[----:B------:R-:W2:Y:S01]  /*04d0*/  @P1 LDG.E R18, desc[UR4][R10.64+0x1c] ;  /* 0x00001c040a121981 */ /* 0x000ea2000c1e1900 */
[----:B---3--:R-:W-:-:S03]  /*04e0*/  @P1 LOP3.LUT R3, R3, R20, RZ, 0x3c, !PT ;  /* 0x0000001403031212 */ /* 0x008fc600078e3cff */
[----:B------:R-:W3:Y:S01]  /*04f0*/  @P2 LDG.E R20, desc[UR4][R10.64+0x30] ;  /* 0x000030040a142981 */ /* 0x000ee2000c1e1900 */
[----:B----4-:R-:W-:-:S03]  /*0500*/  @P2 LOP3.LUT R3, R3, R22, RZ, 0x3c, !PT ;  /* 0x0000001603032212 */ /* 0x010fc600078e3cff */
[----:B------:R-:W4:Y:S01]  /*0510*/  @P3 LDG.E R22, desc[UR4][R10.64+0x4c] ;  /* 0x00004c040a163981 */ /* 0x000f22000c1e1900 */
[----:B------:R-:W-:-:S04]  /*0520*/  @P3 LOP3.LUT R15, R15, R28, RZ, 0x3c, !PT ;  /* 0x0000001c0f0f3212 */ /* 0x000fc800078e3cff */
[----:B------:R-:W-:Y:S02]  /*0530*/  @P4 LOP3.LUT R15, R15, R26, RZ, 0x3c, !PT ;  /* 0x0000001a0f0f4212 */ /* 0x000fe400078e3cff */
[----:B------:R-:W-:Y:S01]  /*0540*/  @P1 LOP3.LUT R2, R2, R21, RZ, 0x3c, !PT ;  /* 0x0000001502021212 */ /* 0x000fe200078e3cff */
[----:B------:R-:W4:Y:S04]  /*0550*/  @P5 LDG.E R26, desc[UR4][R10.64+0x64] ;  /* 0x000064040a1a5981 */ /* 0x000f28000c1e1900 */
[----:B------:R-:W4:Y:S01]  /*0560*/  @P3 LDG.E R21, desc[UR4][R10.64+0x40] ;  /* 0x000040040a153981 */ /* 0x000f22000c1e1900 */
[----:B------:R-:W-:Y:S02]  /*0570*/  @P2 LOP3.LUT R4, R4, R23, RZ, 0x3c, !PT ;  /* 0x0000001704042212 */ /* 0x000fe400078e3cff */
[----:B------:R-:W-:Y:S01]  /*0580*/  @P2 LOP3.LUT R2, R2, R25, RZ, 0x3c, !PT ;  /* 0x0000001902022212 */ /* 0x000fe200078e3cff */
[----:B------:R-:W4:Y:S04]  /*0590*/  @P3 LDG.E R23, desc[UR4][R10.64+0x48] ;  /* 0x000048040a173981 */ /* 0x000f28000c1e1900 */
[----:B------:R-:W4:Y:S01]  /*05a0*/  @P4 LDG.E R25, desc[UR4][R10.64+0x54] ;  /* 0x000054040a194981 */ /* 0x000f22000c1e1900 */
[----:B--2---:R-:W-:-:S03]  /*05b0*/  @P1 LOP3.LUT R5, R5, R18, RZ, 0x3c, !PT ;  /* 0x0000001205051212 */ /* 0x004fc600078e3cff */
[----:B------:R-:W2:Y:S01]  /*05c0*/  @P3 LDG.E R18, desc[UR4][R10.64+0x44] ;  /* 0x000044040a123981 */ /* 0x000ea2000c1e1900 */
[----:B---3--:R-:W-:-:S03]  /*05d0*/  @P2 LOP3.LUT R5, R5, R20, RZ, 0x3c, !PT ;  /* 0x0000001405052212 */ /* 0x008fc600078e3cff */
[----:B------:R-:W3:Y:S01]  /*05e0*/  @P4 LDG.E R20, desc[UR4][R10.64+0x58] ;  /* 0x000058040a144981 */ /* 0x000ee2000c1e1900 */
[----:B----4-:R-:W-:-:S03]  /*05f0*/  @P3 LOP3.LUT R3, R3, R22, RZ, 0x3c, !PT ;  /* 0x0000001603033212 */ /* 0x010fc600078e3cff */
[----:B------:R-:W4:Y:S01]  /*0600*/  @P4 LDG.E R22, desc[UR4][R10.64+0x60] ;  /* 0x000060040a164981 */ /* 0x000f22000c1e1900 */
[----:B------:R-:W-:Y:S02]  /*0610*/  LOP3.LUT P0, RZ, R24, 0x80, RZ, 0xc0, !PT ;  /* 0x0000008018ff7812 */ /* 0x000fe4000780c0ff */
[----:B------:R-:W-:Y:S02]  /*0620*/  @P5 LOP3.LUT R15, R15, R26, RZ, 0x3c, !PT ;  /* 0x0000001a0f0f5212 */ /* 0x000fe400078e3cff */
[----:B------:R-:W4:Y:S01]  /*0630*/  @P6 LDG.E R26, desc[UR4][R10.64+0x78] ;  /* 0x000078040a1a6981 */ /* 0x000f22000c1e1900 */
[----:B------:R-:W-:-:S03]  /*0640*/  @P3 LOP3.LUT R4, R4, R21, RZ, 0x3c, !PT ;  /* 0x0000001504043212 */ /* 0x000fc600078e3cff */
[----:B------:R-:W4:Y:S01]  /*0650*/  @P4 LDG.E R21, desc[UR4][R10.64+0x5c] ;  /* 0x00005c040a154981 */ /* 0x000f22000c1e1900 */
[----:B------:R-:W-:-:S03]  /*0660*/  @P3 LOP3.LUT R2, R2, R23, RZ, 0x3c, !PT ;  /* 0x0000001702023212 */ /* 0x000fc600078e3cff */
[----:B------:R-:W4:Y:S01]  /*0670*/  @P5 LDG.E R23, desc[UR4][R10.64+0x68] ;  /* 0x000068040a175981 */ /* 0x000f22000c1e1900 */
[----:B------:R-:W-:-:S03]  /*0680*/  @P4 LOP3.LUT R4, R4, R25, RZ, 0x3c, !PT ;  /* 0x0000001904044212 */ /* 0x000fc600078e3cff */
[----:B------:R-:W4:Y:S01]  /*0690*/  @P5 LDG.E R25, desc[UR4][R10.64+0x70] ;  /* 0x000070040a195981 */ /* 0x000f22000c1e1900 */
[----:B--2---:R-:W-:-:S03]  /*06a0*/  @P3 LOP3.LUT R5, R5, R18, RZ, 0x3c, !PT ;  /* 0x0000001205053212 */ /* 0x004fc600078e3cff */
[----:B------:R-:W2:Y:S01]  /*06b0*/  @P5 LDG.E R18, desc[UR4][R10.64+0x6c] ;  /* 0x00006c040a125981 */ /* 0x000ea2000c1e1900 */
[----:B---3--:R-:W-:-:S03]  /*06c0*/  @P4 LOP3.LUT R5, R5, R20, RZ, 0x3c, !PT ;  /* 0x0000001405054212 */ /* 0x008fc600078e3cff */
[----:B------:R-:W3:Y:S01]  /*06d0*/  @P5 LDG.E R20, desc[UR4][R10.64+0x74] ;  /* 0x000074040a145981 */ /* 0x000ee2000c1e1900 */
[----:B----4-:R-:W-:-:S03]  /*06e0*/  @P4 LOP3.LUT R3, R3, R22, RZ, 0x3c, !PT ;  /* 0x0000001603034212 */ /* 0x010fc600078e3cff */
[----:B------:R-:W4:Y:S01]  /*06f0*/  @P0 LDG.E R22, desc[UR4][R10.64+0x8c] ;  /* 0x00008c040a160981 */ /* 0x000f22000c1e1900 */
[----:B------:R-:W-:-:S03]  /*0700*/  @P6 LOP3.LUT R15, R15, R26, RZ, 0x3c, !PT ;  /* 0x0000001a0f0f6212 */ /* 0x000fc600078e3cff */
        /* <DEDUP_REMOVED lines=13> */
[----:B------:R-:W-:Y:S02]  /*07e0*/  @P6 LOP3.LUT R4, R4, R27, RZ, 0x3c, !PT ;  /* 0x0000001b04046212 */ /* 0x000fe400078e3cff */
[----:B------:R-:W-:Y:S02]  /*07f0*/  @P6 LOP3.LUT R2, R2, R21, RZ, 0x3c, !PT ;  /* 0x0000001502026212 */ /* 0x000fe400078e3cff */
[----:B------:R-:W-:Y:S02]  /*0800*/  @P0 LOP3.LUT R4, R4, R23, RZ, 0x3c, !PT ;  /* 0x0000001704040212 */ /* 0x000fe400078e3cff */
[----:B------:R-:W-:Y:S02]  /*0810*/  @P0 LOP3.LUT R2, R2, R25, RZ, 0x3c, !PT ;  /* 0x0000001902020212 */ /* 0x000fe400078e3cff */
[----:B--2---:R-:W-:Y:S02]  /*0820*/  @P6 LOP3.LUT R5, R5, R18, RZ, 0x3c, !PT ;  /* 0x0000001205056212 */ /* 0x004fe400078e3cff */
[----:B---3--:R-:W-:-:S02]  /*0830*/  @P6 LOP3.LUT R3, R3, R20, RZ, 0x3c, !PT ;  /* 0x0000001403036212 */ /* 0x008fc400078e3cff */
[----:B----4-:R-:W-:Y:S02]  /*0840*/  @P0 LOP3.LUT R5, R5, R22, RZ, 0x3c, !PT ;  /* 0x0000001605050212 */ /* 0x010fe400078e3cff */
[----:B------:R-:W-:Y:S02]  /*0850*/  @P0 LOP3.LUT R3, R3, R26, RZ, 0x3c, !PT ;  /* 0x0000001a03030212 */ /* 0x000fe400078e3cff */
[----:B------:R-:W-:-:S13]  /*0860*/  R2P PR, R24.B1, 0x7f ;  /* 0x0000007f18007804 */ /* 0x000fda0000001000 */
[----:B------:R-:W2:Y:S04]  /*0870*/  @P0 LDG.E R18, desc[UR4][R10.64+0xa0] ;  /* 0x0000a0040a120981 */ /* 0x000ea8000c1e1900 */
[----:B------:R-:W3:Y:S04]  /*0880*/  @P1 LDG.E R22, desc[UR4][R10.64+0xb4] ;  /* 0x0000b4040a161981 */ /* 0x000ee8000c1e1900 */
[----:B------:R-:W4:Y:S04]  /*0890*/  @P2 LDG.E R26, desc[UR4][R10.64+0xc8] ;  /* 0x0000c8040a1a2981 */ /* 0x000f28000c1e1900 */
[----:B------:R-:W4:Y:S04]  /*08a0*/  @P3 LDG.E R28, desc[UR4][R10.64+0xdc] ;  /* 0x0000dc040a1c3981 */ /* 0x000f28000c1e1900 */
[----:B------:R-:W4:Y:S04]  /*08b0*/  @P0 LDG.E R23, desc[UR4][R10.64+0xa4] ;  /* 0x0000a4040a170981 */ /* 0x000f28000c1e1900 */
[----:B------:R-:W4:Y:S04]  /*08c0*/  @P0 LDG.E R20, desc[UR4][R10.64+0xa8] ;  /* 0x0000a8040a140981 */ /* 0x000f28000c1e1900 */
[----:B------:R-:W4:Y:S04]  /*08d0*/  @P4 LDG.E R25, desc[UR4][R10.64+0xf0] ;  /* 0x0000f0040a194981 */ /* 0x000f28000c1e1900 */
        /* <DEDUP_REMOVED lines=21> */
[----:B------:R-:W-:Y:S02]  /*0a30*/  LOP3.LUT P0, RZ, R24, 0x8000, RZ, 0xc0, !PT ;  /* 0x0000800018ff7812 */ /* 0x000fe4000780c0ff */
[----:B----4-:R-:W-:Y:S01]  /*0a40*/  @P5 LOP3.LUT R15, R15, R26, RZ, 0x3c, !PT ;  /* 0x0000001a0f0f5212 */ /* 0x010fe200078e3cff */
[----:B------:R-:W4:Y:S04]  /*0a50*/  @P3 LDG.E R24, desc[UR4][R10.64+0xe4] ;  /* 0x0000e4040a183981 */ /* 0x000f28000c1e1900 */
[----:B------:R-:W2:Y:S01]  /*0a60*/  @P6 LDG.E R26, desc[UR4][R10.64+0x118] ;  /* 0x000118040a1a6981 */ /* 0x000ea2000c1e1900 */
        /* <DEDUP_REMOVED lines=8> */
[----:B---3--:R-:W-:-:S03]  /*0af0*/  @P2 LOP3.LUT R3, R3, R22, RZ, 0x3c, !PT ;  /* 0x0000001603032212 */ /* 0x008fc600078e3cff */
[----:B------:R-:W3:Y:S01]  /*0b00*/  @P4 LDG.E R22, desc[UR4][R10.64+0x100] ;  /* 0x000100040a164981 */ /* 0x000ee2000c1e1900 */
[----:B--2---:R-:W-:-:S03]  /*0b10*/  @P6 LOP3.LUT R15, R15, R26, RZ, 0x3c, !PT ;  /* 0x0000001a0f0f6212 */ /* 0x004fc600078e3cff */
[----:B------:R-:W2:Y:S01]  /*0b20*/  @P0 LDG.E R26, desc[UR4][R10.64+0x12c] ;  /* 0x00012c040a1a0981 */ /* 0x000ea2000c1e1900 */
[----:B----4-:R-:W-:-:S03]  /*0b30*/  @P2 LOP3.LUT R2, R2, R23, RZ, 0x3c, !PT ;  /* 0x0000001702022212 */ /* 0x010fc600078e3cff */
[----:B------:R-:W4:Y:S01]  /*0b40*/  @P4 LDG.E R23, desc[UR4][R10.64+0xfc] ;  /* 0x0000fc040a174981 */ /* 0x000f22000c1e1900 */
[----:B------:R-:W-:-:S03]  /*0b50*/  @P2 LOP3.LUT R5, R5, R20, RZ, 0x3c, !PT ;  /* 0x0000001405052212 */ /* 0x000fc600078e3cff */
[----:B------:R-:W4:Y:S01]  /*0b60*/  @P4 LDG.E R20, desc[UR4][R10.64+0xf8] ;  /* 0x0000f8040a144981 */ /* 0x000f22000c1e1900 */
[----:B------:R-:W-:Y:S02]  /*0b70*/  @P3 LOP3.LUT R2, R2, R27, RZ, 0x3c, !PT ;  /* 0x0000001b02023212 */ /* 0x000fe400078e3cff */
[----:B------:R-:W-:Y:S01]  /*0b80*/  @P3 LOP3.LUT R4, R4, R25, RZ, 0x3c, !PT ;  /* 0x0000001904043212 */ /* 0x000fe200078e3cff */
[----:B------:R-:W4:Y:S01]  /*0b90*/  @P5 LDG.E R27, desc[UR4][R10.64+0x110] ;  /* 0x000110040a1b5981 */ /* 0x000f22000c1e1900 */
[----:B------:R-:W-:-:S03]  /*0ba0*/  @P3 LOP3.LUT R5, R5, R24, RZ, 0x3c, !PT ;  /* 0x0000001805053212 */ /* 0x000fc600078e3cff */
[----:B------:R-:W4:Y:S04]  /*0bb0*/  @P5 LDG.E R25, desc[UR4][R10.64+0x108] ;  /* 0x000108040a195981 */ /* 0x000f28000c1e1900 */
        /* <DEDUP_REMOVED lines=19> */
[----:B------:R-:W-:-:S05]  /*0cf0*/  VIADD R19, R19, 0x10 ;  /* 0x0000001013137836 */ /* 0x000fca0000000000 */
[----:B------:R-:W-:Y:S02]  /*0d00*/  ISETP.NE.AND P1, PT, R19, 0x20, PT ;  /* 0x000000201300780c */ /* 0x000fe40003f25270 */
[----:B------:R-:W-:Y:S02]  /*0d10*/  @P5 LOP3.LUT R3, R3, R18, RZ, 0x3c, !PT ;  /* 0x0000001203035212 */ /* 0x000fe400078e3cff */
[----:B------:R-:W-:Y:S02]  /*0d20*/  @P6 LOP3.LUT R4, R4, R21, RZ, 0x3c, !PT ;  /* 0x0000001504046212 */ /* 0x000fe400078e3cff */
[----:B---3--:R-:W-:-:S04]  /*0d30*/  @P6 LOP3.LUT R3, R3, R22, RZ, 0x3c, !PT ;  /* 0x0000001603036212 */ /* 0x008fc800078e3cff */
[----:B--2---:R-:W-:Y:S02]  /*0d40*/  @P0 LOP3.LUT R3, R3, R26, RZ, 0x3c, !PT ;  /* 0x0000001a03030212 */ /* 0x004fe400078e3cff */
[----:B----4-:R-:W-:Y:S02]  /*0d50*/  @P6 LOP3.LUT R2, R2, R23, RZ, 0x3c, !PT ;  /* 0x0000001702026212 */ /* 0x010fe400078e3cff */
[----:B------:R-:W-:Y:S02]  /*0d60*/  @P6 LOP3.LUT R5, R5, R20, RZ, 0x3c, !PT ;  /* 0x0000001405056212 */ /* 0x000fe400078e3cff */
[----:B------:R-:W-:Y:S02]  /*0d70*/  @P0 LOP3.LUT R2, R2, R27, RZ, 0x3c, !PT ;  /* 0x0000001b02020212 */ /* 0x000fe400078e3cff */
[----:B------:R-:W-:Y:S02]  /*0d80*/  @P0 LOP3.LUT R4, R4, R25, RZ, 0x3c, !PT ;  /* 0x0000001904040212 */ /* 0x000fe400078e3cff */
[----:B------:R-:W-:Y:S01]  /*0d90*/  @P0 LOP3.LUT R5, R5, R24, RZ, 0x3c, !PT ;  /* 0x0000001805050212 */ /* 0x000fe200078e3cff */
[----:B------:R-:W-:Y:S06]  /*0da0*/  @P1 BRA `(.L_x_32) ;  /* 0xfffffff400481947 */ /* 0x000fec000383ffff */
[----:B------:R-:W-:-:S05]  /*0db0*/  VIADD R17, R17, 0x1 ;  /* 0x0000000111117836 */ /* 0x000fca0000000000 */
[----:B------:R-:W-:-:S13]  /*0dc0*/  ISETP.NE.AND P0, PT, R17, 0x5, PT ;  /* 0x000000051100780c */ /* 0x000fda0003f05270 */
[----:B------:R-:W-:Y:S05]  /*0dd0*/  @P0 BRA `(.L_x_33) ;  /* 0xfffffff400300947 */ /* 0x000fea000383ffff */
[----:B------:R1:W-:Y:S01]  /*0de0*/  STG.E.64 desc[UR4][R6.64+0x8], R4 ;  /* 0x0000080406007986 */ /* 0x0003e2000c101b04 */
[----:B------:R-:W-:Y:S01]  /*0df0*/  VIADD R14, R14, 0x1 ;  /* 0x000000010e0e7836 */ /* 0x000fe20000000000 */
[----:B------:R-:W-:Y:S02]  /*0e00*/  LOP3.LUT R11, R13, 0x3, RZ, 0xc0, !PT ;  /* 0x000000030d0b7812 */ /* 0x000fe400078ec0ff */
[----:B------:R1:W-:Y:S02]  /*0e10*/  STG.E.64 desc[UR4][R6.64+0x10], R2 ;  /* 0x0000100206007986 */ /* 0x0003e4000c101b04 */
[----:B------:R-:W-:Y:S02]  /*0e20*/  ISETP.GE.U32.AND P0, PT, R14, R11, PT ;  /* 0x0000000b0e00720c */ /* 0x000fe40003f06070 */
[----:B------:R1:W-:Y:S11]  /*0e30*/  STG.E desc[UR4][R6.64+0x4], R15 ;  /* 0x0000040f06007986 */ /* 0x0003f6000c101904 */
[----:B------:R-:W-:Y:S05]  /*0e40*/  @!P0 BRA `(.L_x_34) ;  /* 0xfffffff400048947 */ /* 0x000fea000383ffff */
.L_x_31:
[----:B------:R-:W-:Y:S05]  /*0e50*/  BSYNC.RECONVERGENT B1 ;  /* 0x0000000000017941 */ /* 0x000fea0003800200 */
.L_x_30:
[C---:B------:R-:W-:Y:S01]  /*0e60*/  ISETP.GT.U32.AND P0, PT, R13.reuse, 0x3, PT ;  /* 0x000000030d00780c */ /* 0x040fe20003f04070 */
[----:B------:R-:W-:Y:S01]  /*0e70*/  VIADD R12, R12, 0x1 ;  /* 0x000000010c0c7836 */ /* 0x000fe20000000000 */
[--C-:B------:R-:W-:Y:S02]  /*0e80*/  SHF.R.U64 R13, R13, 0x2, R0.reuse ;  /* 0x000000020d0d7819 */ /* 0x100fe40000001200 */
[----:B------:R-:W-:Y:S02]  /*0e90*/  ISETP.GT.U32.AND.EX P0, PT, R0, RZ, PT, P0 ;  /* 0x000000ff0000720c */ /* 0x000fe40003f04100 */
[----:B------:R-:W-:-:S11]  /*0ea0*/  SHF.R.U32.HI R0, RZ, 0x2, R0 ;  /* 0x00000002ff007819 */ /* 0x000fd60000011600 */
[----:B------:R-:W-:Y:S05]  /*0eb0*/  @P0 BRA `(.L_x_35) ;  /* 0xfffffff000c80947 */ /* 0x000fea000383ffff */
.L_x_29:
[----:B------:R-:W-:Y:S05]  /*0ec0*/  BSYNC.RECONVERGENT B0 ;  /* 0x0000000000007941 */ /* 0x000fea0003800200 */
.L_x_28:
[----:B------:R-:W-:Y:S04]  /*0ed0*/  STG.E.64 desc[UR4][R6.64+0x18], RZ ;  /* 0x000018ff06007986 */ /* 0x000fe8000c101b04 */
[----:B------:R-:W-:Y:S04]  /*0ee0*/  STG.E desc[UR4][R6.64+0x20], RZ ;  /* 0x000020ff06007986 */ /* 0x000fe8000c101904 */
[----:B------:R-:W-:Y:S01]  /*0ef0*/  STG.E.64 desc[UR4][R6.64+0x28], RZ ;  /* 0x000028ff06007986 */ /* 0x000fe2000c101b04 */
[----:B------:R-:W-:Y:S05]  /*0f00*/  EXIT ;  /* 0x000000000000794d */ /* 0x000fea0003800000 */
.L_x_36:
        /* <DEDUP_REMOVED lines=15> */
.L_x_44:


//--------------------- .nv.global.init           --------------------------
	.section	.nv.global.init,"aw",@progbits
	.align	4
.nv.global.init:
	.type		mrg32k3aM1SubSeq,@object
	.size		mrg32k3aM1SubSeq,(mrg32k3aM2SubSeq - mrg32k3aM1SubSeq)
mrg32k3aM1SubSeq:
        /*0000*/ 	.byte	0x0b, 0xcc, 0xee, 0x04, 0x73, 0x29, 0x8b, 0x6f, 0xf6, 0x53, 0x03, 0xf6, 0x23, 0xf6, 0xea, 0xda
        /* <DEDUP_REMOVED lines=125> */
	.type		mrg32k3aM2SubSeq,@object
	.size		mrg32k3aM2SubSeq,(mrg32k3aM1 - mrg32k3aM2SubSeq)
mrg32k3aM2SubSeq:
        /* <DEDUP_REMOVED lines=126> */
	.type		mrg32k3aM1,@object
	.size		mrg32k3aM1,(mrg32k3aM1Seq - mrg32k3aM1)
mrg32k3aM1:
        /* <DEDUP_REMOVED lines=144> */
	.type		mrg32k3aM1Seq,@object
	.size		mrg32k3aM1Seq,(mrg32k3aM2 - mrg32k3aM1Seq)
mrg32k3aM1Seq:
        /* <DEDUP_REMOVED lines=144> */
	.type		mrg32k3aM2,@object
	.size		mrg32k3aM2,(mrg32k3aM2Seq - mrg32k3aM2)
mrg32k3aM2:
        /* <DEDUP_REMOVED lines=144> */
	.type		mrg32k3aM2Seq,@object
	.size		mrg32k3aM2Seq,(precalc_xorwow_matrix - mrg32k3aM2Seq)
mrg32k3aM2Seq:
        /* <DEDUP_REMOVED lines=144> */
	.type		precalc_xorwow_matrix,@object
	.size		precalc_xorwow_matrix,(precalc_xorwow_offset_matrix - precalc_xorwow_matrix)
precalc_xorwow_matrix:
        /* <DEDUP_REMOVED lines=6400> */
	.type		precalc_xorwow_offset_matrix,@object
	.size		precalc_xorwow_offset_matrix,(.L_1 - precalc_xorwow_offset_matrix)
precalc_xorwow_offset_matrix:
        /* <DEDUP_REMOVED lines=6400> */
.L_1:


//--------------------- .nv.shared.reserved.0     --------------------------
	.section	.nv.shared.reserved.0,"aw",@nobits
	.weak		__nv_reservedSMEM_offset_0_alias
	.size		__nv_reservedSMEM_offset_0_alias, 0, 64
	.other		__nv_reservedSMEM_offset_0_alias,@"STO_CUDA_RESERVED_SHARED STV_DEFAULT"
__nv_reservedSMEM_offset_0_alias:
	.zero		0
	.zero		64


//--------------------- .nv.global                --------------------------
	.section	.nv.global,"aw",@nobits
.nv.global:
	.type		_ZN34_INTERNAL_8c0b77d1_4_k_cu_6f368b686thrust24THRUST_300001_SM_1000_NS3seqE,@object
	.size		_ZN34_INTERNAL_8c0b77d1_4_k_cu_6f368b686thrust24THRUST_300001_SM_1000_NS3seqE,(_ZN34_INTERNAL_8c0b77d1_4_k_cu_6f368b684cuda3std3__48in_placeE - _ZN34_INTERNAL_8c0b77d1_4_k_cu_6f368b686thrust24THRUST_300001_SM_1000_NS3seqE)
_ZN34_INTERNAL_8c0b77d1_4_k_cu_6f368b686thrust24THRUST_300001_SM_1000_NS3seqE:
	.zero		1
	.type		_ZN34_INTERNAL_8c0b77d1_4_k_cu_6f368b684cuda3std3__48in_placeE,@object
	.size		_ZN34_INTERNAL_8c0b77d1_4_k_cu_6f368b684cuda3std3__48in_placeE,(_ZN34_INTERNAL_8c0b77d1_4_k_cu_6f368b684cuda3std6ranges3__45__cpo4sizeE - _ZN34_INTERNAL_8c0b77d1_4_k_cu_6f368b684cuda3std3__48in_placeE)
_ZN34_INTERNAL_8c0b77d1_4_k_cu_6f368b684cuda3std3__48in_placeE:
	.zero		1
	.type		_ZN34_INTERNAL_8c0b77d1_4_k_cu_6f368b684cuda3std6ranges3__45__cpo4sizeE,@object
	.size		_ZN34_INTERNAL_8c0b77d1_4_k_cu_6f368b684cuda3std6ranges3__45__cpo4sizeE,(_ZN34_INTERNAL_8c0b77d1_4_k_cu_6f368b686thrust24THRUST_300001_SM_1000_NS12placeholders2_3E - _ZN34_INTERNAL_8c0b77d1_4_k_cu_6f368b684cuda3std6ranges3__45__cpo4sizeE)
_ZN34_INTERNAL_8c0b77d1_4_k_cu_6f368b684cuda3std6ranges3__45__cpo4sizeE:
	.zero		1
	.type		_ZN34_INTERNAL_8c0b77d1_4_k_cu_6f368b686thrust24THRUST_300001_SM_1000_NS12placeholders2_3E,@object
	.size		_ZN34_INTERNAL_8c0b77d1_4_k_cu_6f368b686thrust24THRUST_300001_SM_1000_NS12placeholders2_3E,(_ZN34_INTERNAL_8c0b77d1_4_k_cu_6f368b684cuda3std3__45__cpo6cbeginE - _ZN34_INTERNAL_8c0b77d1_4_k_cu_6f368b686thrust24THRUST_300001_SM_1000_NS12placeholders2_3E)
_ZN34_INTERNAL_8c0b77d1_4_k_cu_6f368b686thrust24THRUST_300001_SM_1000_NS12placeholders2_3E:
	.zero		1
	.type		_ZN34_INTERNAL_8c0b77d1_4_k_cu_6f368b684cuda3std3__45__cpo6cbeginE,@object
	.size		_ZN34_INTERNAL_8c0b77d1_4_k_cu_6f368b684cuda3std3__45__cpo6cbeginE,(_ZN34_INTERNAL_8c0b77d1_4_k_cu_6f368b684cuda3std6ranges3__45__cpo6cbeginE - _ZN34_INTERNAL_8c0b77d1_4_k_cu_6f368b684cuda3std3__45__cpo6cbeginE)
_ZN34_INTERNAL_8c0b77d1_4_k_cu_6f368b684cuda3std3__45__cpo6cbeginE:
	.zero		1
	.type		_ZN34_INTERNAL_8c0b77d1_4_k_cu_6f368b684cuda3std6ranges3__45__cpo6cbeginE,@object
	.size		_ZN34_INTERNAL_8c0b77d1_4_k_cu_6f368b684cuda3std6ranges3__45__cpo6cbeginE,(_ZN34_INTERNAL_8c0b77d1_4_k_cu_6f368b686thrust24THRUST_300001_SM_1000_NS12placeholders2_7E - _ZN34_INTERNAL_8c0b77d1_4_k_cu_6f368b684cuda3std6ranges3__45__cpo6cbeginE)
_ZN34_INTERNAL_8c0b77d1_4_k_cu_6f368b684cuda3std6ranges3__45__cpo6cbeginE:
	.zero		1
	.type		_ZN34_INTERNAL_8c0b77d1_4_k_cu_6f368b686thrust24THRUST_300001_SM_1000_NS12placeholders2_7E,@object
	.size		_ZN34_INTERNAL_8c0b77d1_4_k_cu_6f368b686thrust24THRUST_300001_SM_1000_NS12placeholders2_7E,(_ZN34_INTERNAL_8c0b77d1_4_k_cu_6f368b684cuda3std3__45__cpo7crbeginE - _ZN34_INTERNAL_8c0b77d1_4_k_cu_6f368b686thrust24THRUST_300001_SM_1000_NS12placeholders2_7E)
_ZN34_INTERNAL_8c0b77d1_4_k_cu_6f368b686thrust24THRUST_300001_SM_1000_NS12placeholders2_7E:
	.zero		1
	.type		_ZN34_INTERNAL_8c0b77d1_4_k_cu_6f368b684cuda3std3__45__cpo7crbeginE,@object
	.size		_ZN34_INTERNAL_8c0b77d1_4_k_cu_6f368b684cuda3std3__45__cpo7crbeginE,(_ZN34_INTERNAL_8c0b77d1_4_k_cu_6f368b684cuda3std6ranges3__45__cpo4nextE - _ZN34_INTERNAL_8c0b77d1_4_k_cu_6f368b684cuda3std3__45__cpo7crbeginE)
_ZN34_INTERNAL_8c0b77d1_4_k_cu_6f368b684cuda3std3__45__cpo7crbeginE:
	.zero		1
	.type		_ZN34_INTERNAL_8c0b77d1_4_k_cu_6f368b684cuda3std6ranges3__45__cpo4nextE,@object
	.size		_ZN34_INTERNAL_8c0b77d1_4_k_cu_6f368b684cuda3std6ranges3__45__cpo4nextE,(_ZN34_INTERNAL_8c0b77d1_4_k_cu_6f368b684cuda3std6ranges3__45__cpo4swapE - _ZN34_INTERNAL_8c0b77d1_4_k_cu_6f368b684cuda3std6ranges3__45__cpo4nextE)
_ZN34_INTERNAL_8c0b77d1_4_k_cu_6f368b684cuda3std6ranges3__45__cpo4nextE:
	.zero		1
	.type		_ZN34_INTERNAL_8c0b77d1_4_k_cu_6f368b684cuda3std6ranges3__45__cpo4swapE,@object
	.size		_ZN34_INTERNAL_8c0b77d1_4_k_cu_6f368b684cuda3std6ranges3__45__cpo4swapE,(_ZN34_INTERNAL_8c0b77d1_4_k_cu_6f368b686thrust24THRUST_300001_SM_1000_NS8cuda_cub10par_nosyncE - _ZN34_INTERNAL_8c0b77d1_4_k_cu_6f368b684cuda3std6ranges3__45__cpo4swapE)
_ZN34_INTERNAL_8c0b77d1_4_k_cu_6f368b684cuda3std6ranges3__45__cpo4swapE:
	.zero		1
	.type		_ZN34_INTERNAL_8c0b77d1_4_k_cu_6f368b686thrust24THRUST_300001_SM_1000_NS8cuda_cub10par_nosyncE,@object
	.size		_ZN34_INTERNAL_8c0b77d1_4_k_cu_6f368b686thrust24THRUST_300001_SM_1000_NS8cuda_cub10par_nosyncE,(_ZN34_INTERNAL_8c0b77d1_4_k_cu_6f368b686thrust24THRUST_300001_SM_1000_NS12placeholders2_9E - _ZN34_INTERNAL_8c0b77d1_4_k_cu_6f368b686thrust24THRUST_300001_SM_1000_NS8cuda_cub10par_nosyncE)
_ZN34_INTERNAL_8c0b77d1_4_k_cu_6f368b686thrust24THRUST_300001_SM_1000_NS8cuda_cub10par_nosyncE:
	.zero		1
	.type		_ZN34_INTERNAL_8c0b77d1_4_k_cu_6f368b686thrust24THRUST_300001_SM_1000_NS12placeholders2_9E,@object
	.size		_ZN34_INTERNAL_8c0b77d1_4_k_cu_6f368b686thrust24THRUST_300001_SM_1000_NS12placeholders2_9E,(_ZN34_INTERNAL_8c0b77d1_4_k_cu_6f368b684cuda3std3__436_GLOBAL__N__8c0b77d1_4_k_cu_6f368b686ignoreE - _ZN34_INTERNAL_8c0b77d1_4_k_cu_6f368b686thrust24THRUST_300001_SM_1000_NS12placeholders2_9E)
_ZN34_INTERNAL_8c0b77d1_4_k_cu_6f368b686thrust24THRUST_300001_SM_1000_NS12placeholders2_9E:
	.zero		1
	.type		_ZN34_INTERNAL_8c0b77d1_4_k_cu_6f368b684cuda3std3__436_GLOBAL__N__8c0b77d1_4_k_cu_6f368b686ignoreE,@object
	.size		_ZN34_INTERNAL_8c0b77d1_4_k_cu_6f368b684cuda3std3__436_GLOBAL__N__8c0b77d1_4_k_cu_6f368b686ignoreE,(_ZN34_INTERNAL_8c0b77d1_4_k_cu_6f368b684cuda3std6ranges3__45__cpo4dataE - _ZN34_INTERNAL_8c0b77d1_4_k_cu_6f368b684cuda3std3__436_GLOBAL__N__8c0b77d1_4_k_cu_6f368b686ignoreE)
_ZN34_INTERNAL_8c0b77d1_4_k_cu_6f368b684cuda3std3__436_GLOBAL__N__8c0b77d1_4_k_cu_6f368b686ignoreE:
	.zero		1
	.type		_ZN34_INTERNAL_8c0b77d1_4_k_cu_6f368b684cuda3std6ranges3__45__cpo4dataE,@object
	.size		_ZN34_INTERNAL_8c0b77d1_4_k_cu_6f368b684cuda3std6ranges3__45__cpo4dataE,(_ZN34_INTERNAL_8c0b77d1_4_k_cu_6f368b686thrust24THRUST_300001_SM_1000_NS12placeholders2_1E - _ZN34_INTERNAL_8c0b77d1_4_k_cu_6f368b684cuda3std6ranges3__45__cpo4dataE)
_ZN34_INTERNAL_8c0b77d1_4_k_cu_6f368b684cuda3std6ranges3__45__cpo4dataE:
	.zero		1
	.type		_ZN34_INTERNAL_8c0b77d1_4_k_cu_6f368b686thrust24THRUST_300001_SM_1000_NS12placeholders2_1E,@object
	.size		_ZN34_INTERNAL_8c0b77d1_4_k_cu_6f368b686thrust24THRUST_300001_SM_1000_NS12placeholders2_1E,(_ZN34_INTERNAL_8c0b77d1_4_k_cu_6f368b684cuda3std3__45__cpo5beginE - _ZN34_INTERNAL_8c0b77d1_4_k_cu_6f368b686thrust24THRUST_300001_SM_1000_NS12placeholders2_1E)
_ZN34_INTERNAL_8c0b77d1_4_k_cu_6f368b686thrust24THRUST_300001_SM_1000_NS12placeholders2_1E:
	.zero		1
	.type		_ZN34_INTERNAL_8c0b77d1_4_k_cu_6f368b684cuda3std3__45__cpo5beginE,@object
	.size		_ZN34_INTERNAL_8c0b77d1_4_k_cu_6f368b684cuda3std3__45__cpo5beginE,(_ZN34_INTERNAL_8c0b77d1_4_k_cu_6f368b684cuda3std6ranges3__45__cpo5beginE - _ZN34_INTERNAL_8c0b77d1_4_k_cu_6f368b684cuda3std3__45__cpo5beginE)
_ZN34_INTERNAL_8c0b77d1_4_k_cu_6f368b684cuda3std3__45__cpo5beginE:
	.zero		1
	.type		_ZN34_INTERNAL_8c0b77d1_4_k_cu_6f368b684cuda3std6ranges3__45__cpo5beginE,@object
	.size		_ZN34_INTERNAL_8c0b77d1_4_k_cu_6f368b684cuda3std6ranges3__45__cpo5beginE,(_ZN34_INTERNAL_8c0b77d1_4_k_cu_6f368b686thrust24THRUST_300001_SM_1000_NS12placeholders2_5E - _ZN34_INTERNAL_8c0b77d1_4_k_cu_6f368b684cuda3std6ranges3__45__cpo5beginE)
_ZN34_INTERNAL_8c0b77d1_4_k_cu_6f368b684cuda3std6ranges3__45__cpo5beginE:
	.zero		1
	.type		_ZN34_INTERNAL_8c0b77d1_4_k_cu_6f368b686thrust24THRUST_300001_SM_1000_NS12placeholders2_5E,@object
	.size		_ZN34_INTERNAL_8c0b77d1_4_k_cu_6f368b686thrust24THRUST_300001_SM_1000_NS12placeholders2_5E,(_ZN34_INTERNAL_8c0b77d1_4_k_cu_6f368b684cuda3std3__45__cpo6rbeginE - _ZN34_INTERNAL_8c0b77d1_4_k_cu_6f368b686thrust24THRUST_300001_SM_1000_NS12placeholders2_5E)
_ZN34_INTERNAL_8c0b77d1_4_k_cu_6f368b686thrust24THRUST_300001_SM_1000_NS12placeholders2_5E:
	.zero		1
	.type		_ZN34_INTERNAL_8c0b77d1_4_k_cu_6f368b684cuda3std3__45__cpo6rbeginE,@object
	.size		_ZN34_INTERNAL_8c0b77d1_4_k_cu_6f368b684cuda3std3__45__cpo6rbeginE,(_ZN34_INTERNAL_8c0b77d1_4_k_cu_6f368b684cuda3std6ranges3__45__cpo7advanceE - _ZN34_INTERNAL_8c0b77d1_4_k_cu_6f368b684cuda3std3__45__cpo6rbeginE)
_ZN34_INTERNAL_8c0b77d1_4_k_cu_6f368b684cuda3std3__45__cpo6rbeginE:
	.zero		1
	.type		_ZN34_INTERNAL_8c0b77d1_4_k_cu_6f368b684cuda3std6ranges3__45__cpo7advanceE,@object
	.size		_ZN34_INTERNAL_8c0b77d1_4_k_cu_6f368b684cuda3std6ranges3__45__cpo7advanceE,(_ZN34_INTERNAL_8c0b77d1_4_k_cu_6f368b684cuda3std3__47nulloptE - _ZN34_INTERNAL_8c0b77d1_4_k_cu_6f368b684cuda3std6ranges3__45__cpo7advanceE)
_ZN34_INTERNAL_8c0b77d1_4_k_cu_6f368b684cuda3std6ranges3__45__cpo7advanceE:
	.zero		1
	.type		_ZN34_INTERNAL_8c0b77d1_4_k_cu_6f368b684cuda3std3__47nulloptE,@object
	.size		_ZN34_INTERNAL_8c0b77d1_4_k_cu_6f368b684cuda3std3__47nulloptE,(_ZN34_INTERNAL_8c0b77d1_4_k_cu_6f368b684cuda3std6ranges3__45__cpo8distanceE - _ZN34_INTERNAL_8c0b77d1_4_k_cu_6f368b684cuda3std3__47nulloptE)
_ZN34_INTERNAL_8c0b77d1_4_k_cu_6f368b684cuda3std3__47nulloptE:
	.zero		1
	.type		_ZN34_INTERNAL_8c0b77d1_4_k_cu_6f368b684cuda3std6ranges3__45__cpo8distanceE,@object
	.size		_ZN34_INTERNAL_8c0b77d1_4_k_cu_6f368b684cuda3std6ranges3__45__cpo8distanceE,(_ZN34_INTERNAL_8c0b77d1_4_k_cu_6f368b686thrust24THRUST_300001_SM_1000_NS12placeholders3_10E - _ZN34_INTERNAL_8c0b77d1_4_k_cu_6f368b684cuda3std6ranges3__45__cpo8distanceE)
_ZN34_INTERNAL_8c0b77d1_4_k_cu_6f368b684cuda3std6ranges3__45__cpo8distanceE:
	.zero		1
	.type		_ZN34_INTERNAL_8c0b77d1_4_k_cu_6f368b686thrust24THRUST_300001_SM_1000_NS12placeholders3_10E,@object
	.size		_ZN34_INTERNAL_8c0b77d1_4_k_cu_6f368b686thrust24THRUST_300001_SM_1000_NS12placeholders3_10E,(_ZN34_INTERNAL_8c0b77d1_4_k_cu_6f368b684cuda3std3__419piecewise_constructE - _ZN34_INTERNAL_8c0b77d1_4_k_cu_6f368b686thrust24THRUST_300001_SM_1000_NS12placeholders3_10E)
_ZN34_INTERNAL_8c0b77d1_4_k_cu_6f368b686thrust24THRUST_300001_SM_1000_NS12placeholders3_10E:
	.zero		1
	.type		_ZN34_INTERNAL_8c0b77d1_4_k_cu_6f368b684cuda3std3__419piecewise_constructE,@object
	.size		_ZN34_INTERNAL_8c0b77d1_4_k_cu_6f368b684cuda3std3__419piecewise_constructE,(_ZN34_INTERNAL_8c0b77d1_4_k_cu_6f368b684cuda3std6ranges3__45__cpo5cdataE - _ZN34_INTERNAL_8c0b77d1_4_k_cu_6f368b684cuda3std3__419piecewise_constructE)
_ZN34_INTERNAL_8c0b77d1_4_k_cu_6f368b684cuda3std3__419piecewise_constructE:
	.zero		1
	.type		_ZN34_INTERNAL_8c0b77d1_4_k_cu_6f368b684cuda3std6ranges3__45__cpo5cdataE,@object
	.size		_ZN34_INTERNAL_8c0b77d1_4_k_cu_6f368b684cuda3std6ranges3__45__cpo5cdataE,(_ZN34_INTERNAL_8c0b77d1_4_k_cu_6f368b686thrust24THRUST_300001_SM_1000_NS12placeholders2_2E - _ZN34_INTERNAL_8c0b77d1_4_k_cu_6f368b684cuda3std6ranges3__45__cpo5cdataE)
_ZN34_INTERNAL_8c0b77d1_4_k_cu_6f368b684cuda3std6ranges3__45__cpo5cdataE:
	.zero		1
	.type		_ZN34_INTERNAL_8c0b77d1_4_k_cu_6f368b686thrust24THRUST_300001_SM_1000_NS12placeholders2_2E,@object
	.size		_ZN34_INTERNAL_8c0b77d1_4_k_cu_6f368b686thrust24THRUST_300001_SM_1000_NS12placeholders2_2E,(_ZN34_INTERNAL_8c0b77d1_4_k_cu_6f368b684cuda3std3__45__cpo3endE - _ZN34_INTERNAL_8c0b77d1_4_k_cu_6f368b686thrust24THRUST_300001_SM_1000_NS12placeholders2_2E)
_ZN34_INTERNAL_8c0b77d1_4_k_cu_6f368b686thrust24THRUST_300001_SM_1000_NS12placeholders2_2E:
	.zero		1
	.type		_ZN34_INTERNAL_8c0b77d1_4_k_cu_6f368b684cuda3std3__45__cpo3endE,@object
	.size		_ZN34_INTERNAL_8c0b77d1_4_k_cu_6f368b684cuda3std3__45__cpo3endE,(_ZN34_INTERNAL_8c0b77d1_4_k_cu_6f368b684cuda3std6ranges3__45__cpo3endE - _ZN34_INTERNAL_8c0b77d1_4_k_cu_6f368b684cuda3std3__45__cpo3endE)
_ZN34_INTERNAL_8c0b77d1_4_k_cu_6f368b684cuda3std3__45__cpo3endE:
	.zero		1
	.type		_ZN34_INTERNAL_8c0b77d1_4_k_cu_6f368b684cuda3std6ranges3__45__cpo3endE,@object
	.size		_ZN34_INTERNAL_8c0b77d1_4_k_cu_6f368b684cuda3std6ranges3__45__cpo3endE,(_ZN34_INTERNAL_8c0b77d1_4_k_cu_6f368b686thrust24THRUST_300001_SM_1000_NS12placeholders2_6E - _ZN34_INTERNAL_8c0b77d1_4_k_cu_6f368b684cuda3std6ranges3__45__cpo3endE)
_ZN34_INTERNAL_8c0b77d1_4_k_cu_6f368b684cuda3std6ranges3__45__cpo3endE:
	.zero		1
	.type		_ZN34_INTERNAL_8c0b77d1_4_k_cu_6f368b686thrust24THRUST_300001_SM_1000_NS12placeholders2_6E,@object
	.size		_ZN34_INTERNAL_8c0b77d1_4_k_cu_6f368b686thrust24THRUST_300001_SM_1000_NS12placeholders2_6E,(_ZN34_INTERNAL_8c0b77d1_4_k_cu_6f368b684cuda3std3__45__cpo4rendE - _ZN34_INTERNAL_8c0b77d1_4_k_cu_6f368b686thrust24THRUST_300001_SM_1000_NS12placeholders2_6E)
_ZN34_INTERNAL_8c0b77d1_4_k_cu_6f368b686thrust24THRUST_300001_SM_1000_NS12placeholders2_6E:
	.zero		1
	.type		_ZN34_INTERNAL_8c0b77d1_4_k_cu_6f368b684cuda3std3__45__cpo4rendE,@object
	.size		_ZN34_INTERNAL_8c0b77d1_4_k_cu_6f368b684cuda3std3__45__cpo4rendE,(_ZN34_INTERNAL_8c0b77d1_4_k_cu_6f368b684cuda3std6ranges3__45__cpo9iter_swapE - _ZN34_INTERNAL_8c0b77d1_4_k_cu_6f368b684cuda3std3__45__cpo4rendE)
_ZN34_INTERNAL_8c0b77d1_4_k_cu_6f368b684cuda3std3__45__cpo4rendE:
	.zero		1
	.type		_ZN34_INTERNAL_8c0b77d1_4_k_cu_6f368b684cuda3std6ranges3__45__cpo9iter_swapE,@object
	.size		_ZN34_INTERNAL_8c0b77d1_4_k_cu_6f368b684cuda3std6ranges3__45__cpo9iter_swapE,(_ZN34_INTERNAL_8c0b77d1_4_k_cu_6f368b684cuda3std3__48unexpectE - _ZN34_INTERNAL_8c0b77d1_4_k_cu_6f368b684cuda3std6ranges3__45__cpo9iter_swapE)
_ZN34_INTERNAL_8c0b77d1_4_k_cu_6f368b684cuda3std6ranges3__45__cpo9iter_swapE:
	.zero		1
	.type		_ZN34_INTERNAL_8c0b77d1_4_k_cu_6f368b684cuda3std3__48unexpectE,@object
	.size		_ZN34_INTERNAL_8c0b77d1_4_k_cu_6f368b684cuda3std3__48unexpectE,(_ZN34_INTERNAL_8c0b77d1_4_k_cu_6f368b686thrust24THRUST_300001_SM_1000_NS8cuda_cub3parE - _ZN34_INTERNAL_8c0b77d1_4_k_cu_6f368b684cuda3std3__48unexpectE)
_ZN34_INTERNAL_8c0b77d1_4_k_cu_6f368b684cuda3std3__48unexpectE:
	.zero		1
	.type		_ZN34_INTERNAL_8c0b77d1_4_k_cu_6f368b686thrust24THRUST_300001_SM_1000_NS8cuda_cub3parE,@object
	.size		_ZN34_INTERNAL_8c0b77d1_4_k_cu_6f368b686thrust24THRUST_300001_SM_1000_NS8cuda_cub3parE,(_ZN34_INTERNAL_8c0b77d1_4_k_cu_6f368b686thrust24THRUST_300001_SM_1000_NS12placeholders2_4E - _ZN34_INTERNAL_8c0b77d1_4_k_cu_6f368b686thrust24THRUST_300001_SM_1000_NS8cuda_cub3parE)
_ZN34_INTERNAL_8c0b77d1_4_k_cu_6f368b686thrust24THRUST_300001_SM_1000_NS8cuda_cub3parE:
	.zero		1
	.type		_ZN34_INTERNAL_8c0b77d1_4_k_cu_6f368b686thrust24THRUST_300001_SM_1000_NS12placeholders2_4E,@object
	.size		_ZN34_INTERNAL_8c0b77d1_4_k_cu_6f368b686thrust24THRUST_300001_SM_1000_NS12placeholders2_4E,(_ZN34_INTERNAL_8c0b77d1_4_k_cu_6f368b684cuda3std3__45__cpo4cendE - _ZN34_INTERNAL_8c0b77d1_4_k_cu_6f368b686thrust24THRUST_300001_SM_1000_NS12placeholders2_4E)
_ZN34_INTERNAL_8c0b77d1_4_k_cu_6f368b686thrust24THRUST_300001_SM_1000_NS12placeholders2_4E:
	.zero		1
	.type		_ZN34_INTERNAL_8c0b77d1_4_k_cu_6f368b684cuda3std3__45__cpo4cendE,@object
	.size		_ZN34_INTERNAL_8c0b77d1_4_k_cu_6f368b684cuda3std3__45__cpo4cendE,(_ZN34_INTERNAL_8c0b77d1_4_k_cu_6f368b684cuda3std6ranges3__45__cpo4cendE - _ZN34_INTERNAL_8c0b77d1_4_k_cu_6f368b684cuda3std3__45__cpo4cendE)
_ZN34_INTERNAL_8c0b77d1_4_k_cu_6f368b684cuda3std3__45__cpo4cendE:
	.zero		1
	.type		_ZN34_INTERNAL_8c0b77d1_4_k_cu_6f368b684cuda3std6ranges3__45__cpo4cendE,@object
	.size		_ZN34_INTERNAL_8c0b77d1_4_k_cu_6f368b684cuda3std6ranges3__45__cpo4cendE,(_ZN34_INTERNAL_8c0b77d1_4_k_cu_6f368b684cuda3std3__420unreachable_sentinelE - _ZN34_INTERNAL_8c0b77d1_4_k_cu_6f368b684cuda3std6ranges3__45__cpo4cendE)
_ZN34_INTERNAL_8c0b77d1_4_k_cu_6f368b684cuda3std6ranges3__45__cpo4cendE:
	.zero		1
	.type		_ZN34_INTERNAL_8c0b77d1_4_k_cu_6f368b684cuda3std3__420unreachable_sentinelE,@object
	.size		_ZN34_INTERNAL_8c0b77d1_4_k_cu_6f368b684cuda3std3__420unreachable_sentinelE,(_ZN34_INTERNAL_8c0b77d1_4_k_cu_6f368b684cuda3std6ranges3__45__cpo5ssizeE - _ZN34_INTERNAL_8c0b77d1_4_k_cu_6f368b684cuda3std3__420unreachable_sentinelE)
_ZN34_INTERNAL_8c0b77d1_4_k_cu_6f368b684cuda3std3__420unreachable_sentinelE:
	.zero		1
	.type		_ZN34_INTERNAL_8c0b77d1_4_k_cu_6f368b684cuda3std6ranges3__45__cpo5ssizeE,@object
	.size		_ZN34_INTERNAL_8c0b77d1_4_k_cu_6f368b684cuda3std6ranges3__45__cpo5ssizeE,(_ZN34_INTERNAL_8c0b77d1_4_k_cu_6f368b686thrust24THRUST_300001_SM_1000_NS12placeholders2_8E - _ZN34_INTERNAL_8c0b77d1_4_k_cu_6f368b684cuda3std6ranges3__45__cpo5ssizeE)
_ZN34_INTERNAL_8c0b77d1_4_k_cu_6f368b684cuda3std6ranges3__45__cpo5ssizeE:
	.zero		1
	.type		_ZN34_INTERNAL_8c0b77d1_4_k_cu_6f368b686thrust24THRUST_300001_SM_1000_NS12placeholders2_8E,@object
	.size		_ZN34_INTERNAL_8c0b77d1_4_k_cu_6f368b686thrust24THRUST_300001_SM_1000_NS12placeholders2_8E,(_ZN34_INTERNAL_8c0b77d1_4_k_cu_6f368b684cuda3std3__45__cpo5crendE - _ZN34_INTERNAL_8c0b77d1_4_k_cu_6f368b686thrust24THRUST_300001_SM_1000_NS12placeholders2_8E)
_ZN34_INTERNAL_8c0b77d1_4_k_cu_6f368b686thrust24THRUST_300001_SM_1000_NS12placeholders2_8E:
	.zero		1
	.type		_ZN34_INTERNAL_8c0b77d1_4_k_cu_6f368b684cuda3std3__45__cpo5crendE,@object
	.size		_ZN34_INTERNAL_8c0b77d1_4_k_cu_6f368b684cuda3std3__45__cpo5crendE,(_ZN34_INTERNAL_8c0b77d1_4_k_cu_6f368b684cuda3std6ranges3__45__cpo4prevE - _ZN34_INTERNAL_8c0b77d1_4_k_cu_6f368b684cuda3std3__45__cpo5crendE)
_ZN34_INTERNAL_8c0b77d1_4_k_cu_6f368b684cuda3std3__45__cpo5crendE:
	.zero		1
	.type		_ZN34_INTERNAL_8c0b77d1_4_k_cu_6f368b684cuda3std6ranges3__45__cpo4prevE,@object
	.size		_ZN34_INTERNAL_8c0b77d1_4_k_cu_6f368b684cuda3std6ranges3__45__cpo4prevE,(_ZN34_INTERNAL_8c0b77d1_4_k_cu_6f368b684cuda3std6ranges3__45__cpo9iter_moveE - _ZN34_INTERNAL_8c0b77d1_4_k_cu_6f368b684cuda3std6ranges3__45__cpo4prevE)
_ZN34_INTERNAL_8c0b77d1_4_k_cu_6f368b684cuda3std6ranges3__45__cpo4prevE:
	.zero		1
	.type		_ZN34_INTERNAL_8c0b77d1_4_k_cu_6f368b684cuda3std6ranges3__45__cpo9iter_moveE,@object
	.size		_ZN34_INTERNAL_8c0b77d1_4_k_cu_6f368b684cuda3std6ranges3__45__cpo9iter_moveE,(_ZN34_INTERNAL_8c0b77d1_4_k_cu_6f368b686thrust24THRUST_300001_SM_1000_NS6system6detail10sequential3seqE - _ZN34_INTERNAL_8c0b77d1_4_k_cu_6f368b684cuda3std6ranges3__45__cpo9iter_moveE)
_ZN34_INTERNAL_8c0b77d1_4_k_cu_6f368b684cuda3std6ranges3__45__cpo9iter_moveE:
	.zero		1
	.type		_ZN34_INTERNAL_8c0b77d1_4_k_cu_6f368b686thrust24THRUST_300001_SM_1000_NS6system6detail10sequential3seqE,@object
	.size		_ZN34_INTERNAL_8c0b77d1_4_k_cu_6f368b686thrust24THRUST_300001_SM_1000_NS6system6detail10sequential3seqE,(.L_40 - _ZN34_INTERNAL_8c0b77d1_4_k_cu_6f368b686thrust24THRUST_300001_SM_1000_NS6system6detail10sequential3seqE)
_ZN34_INTERNAL_8c0b77d1_4_k_cu_6f368b686thrust24THRUST_300001_SM_1000_NS6system6detail10sequential3seqE:
	.zero		1
.L_40:


//--------------------- .nv.constant0._ZN3cub18CUB_300001_SM_10006detail11EmptyKernelIvEEvv --------------------------
	.section	.nv.constant0._ZN3cub18CUB_300001_SM_10006detail11EmptyKernelIvEEvv,"a",@progbits
	.sectionflags	@""
	.align	4
.nv.constant0._ZN3cub18CUB_300001_SM_10006detail11EmptyKernelIvEEvv:
	.zero		896


//--------------------- .nv.constant0._Z22select_best_individualP10IndividualPfiS0_S1_ --------------------------
	.section	.nv.constant0._Z22select_best_individualP10IndividualPfiS0_S1_,"a",@progbits
	.sectionflags	@""
	.align	4
.nv.constant0._Z22select_best_individualP10IndividualPfiS0_S1_:
	.zero		936


//--------------------- .nv.constant0._Z16evaluate_fitnessP10IndividualPfPKfS3_ii --------------------------
	.section	.nv.constant0._Z16evaluate_fitnessP10IndividualPfPKfS3_ii,"a",@progbits
	.sectionflags	@""
	.align	4
.nv.constant0._Z16evaluate_fitnessP10IndividualPfPKfS3_ii:
	.zero		936


//--------------------- .nv.constant0._Z20crossover_populationP10IndividualP17curandStateXORWOWi --------------------------
	.section	.nv.constant0._Z20crossover_populationP10IndividualP17curandStateXORWOWi,"a",@progbits
	.sectionflags	@""
	.align	4
.nv.constant0._Z20crossover_populationP10IndividualP17curandStateXORWOWi:
	.zero		916


//--------------------- .nv.constant0._Z17mutate_populationP10IndividualP17curandStateXORWOWif --------------------------
	.section	.nv.constant0._Z17mutate_populationP10IndividualP17curandStateXORWOWif,"a",@progbits
	.sectionflags	@""
	.align	4
.nv.constant0._Z17mutate_populationP10IndividualP17curandStateXORWOWif:
	.zero		920


//--------------------- .nv.constant0._Z19generate_populationP10IndividualP17curandStateXORWOWi --------------------------
	.section	.nv.constant0._Z19generate_populationP10IndividualP17curandStateXORWOWi,"a",@progbits
	.sectionflags	@""
	.align	4
.nv.constant0._Z19generate_populationP10IndividualP17curandStateXORWOWi:
	.zero		916


//--------------------- .nv.constant0._Z17init_random_stateP17curandStateXORWOWi --------------------------
	.section	.nv.constant0._Z17init_random_stateP17curandStateXORWOWi,"a",@progbits
	.sectionflags	@""
	.align	4
.nv.constant0._Z17init_random_stateP17curandStateXORWOWi:
	.zero		908


//--------------------- SYMBOLS --------------------------

	.type		.nv.reservedSmem.offset0,@object
	.size		.nv.reservedSmem.offset0,0x4
